	.target	sm_90a

	.elftype	@"ET_EXEC"


//--------------------- .note.nv.tkinfo           --------------------------
	.section	.note.nv.tkinfo,"",@"SHT_NOTE"
	.sectionflags	@"SHF_NOTE_NV_TKINFO"
	.tkinfo
        /*0018*/ 	.word	0x00000002
        /*0030*/ 	.string	""
        /*0030*/ 	.string	"ptxas"
        /*0030*/ 	.string	"Cuda compilation tools, release 13.0, V13.0.88"
        /*0030*/ 	.string	"Build cuda_13.0.r13.0/compiler.36424714_0"
        /*0030*/ 	.string	"-arch sm_90a -m 64 "



//--------------------- .note.nv.cuinfo           --------------------------
	.section	.note.nv.cuinfo,"",@"SHT_NOTE"
	.sectionflags	@"SHF_NOTE_NV_CUINFO"
        /*0018*/ 	.short	0x0002
        /*001a*/ 	.short	0x005a
        /*001c*/ 	.short	0x0082
	.zero		2


//--------------------- .nv.info                  --------------------------
	.section	.nv.info,"",@"SHT_CUDA_INFO"
	.align	4


	//----- nvinfo : EIATTR_REGCOUNT
	.align		4
        /*0000*/ 	.byte	0x04, 0x2f
        /*0002*/ 	.short	(.L_15 - .L_14)
	.align		4
.L_14:
        /*0004*/ 	.word	index@(_ZN7cutlass13device_kernelINS_4gemm6kernel13GemmUniversalIN4cute5tupleIJiiiiEEENS1_10collective13CollectiveMmaINS1_34MainloopSm90TmaGmmaWarpSpecializedILi4ENS5_IJNS4_1CILi2EEESB_NSA_ILi1EEEEEENS1_32KernelTmaWarpSpecializedPingpongEEENS5_IJNSA_ILi64EEENSA_ILi128EEESH_EEENS_6half_tENS5_IJlSC_lEEESJ_SK_NS4_8TiledMMAINS4_8MMA_AtomIJNS4_4SM904GMMA26MMA_64x128x16_F32F16F16_SSILNSO_5MajorE0ELSQ_0ELNSO_7ScaleInE1ELSR_1EEEEEENS4_6LayoutINS5_IJSC_SC_SC_EEENS5_IJNSA_ILi0EEESW_SW_EEEEENS5_IJNS4_10UnderscoreESZ_SZ_EEEEENS4_23SM90_TMA_LOAD_MULTICASTENS4_14ComposedLayoutINS4_7SwizzleILi3ELi4ELi3EEENS4_18smem_ptr_flag_bitsILi16EEENSU_INS5_IJNSA_ILi8EEESG_EEENS5_IJSG_SC_EEEEEEEvNS4_8identityES12_S1C_vS1D_EENS_8epilogue10collective6detail29Sm90TmaWarpSpecializedAdapterINS1G_15DefaultEpilogueISJ_SK_SK_NS1F_6thread17LinearCombinationISJ_Li1EffLNS1K_9ScaleType4KindE0ELNS_15FloatRoundStyleE2ESJ_EENS1_15EpilogueDefaultEEEEEvvEEEEvNT_6ParamsE)
        /*0008*/ 	.word	0x000000a8


	//----- nvinfo : EIATTR_FRAME_SIZE
	.align		4
.L_15:
        /*000c*/ 	.byte	0x04, 0x11
        /*000e*/ 	.short	(.L_17 - .L_16)
	.align		4
.L_16:
        /*0010*/ 	.word	index@(_ZN7cutlass13device_kernelINS_4gemm6kernel13GemmUniversalIN4cute5tupleIJiiiiEEENS1_10collective13CollectiveMmaINS1_34MainloopSm90TmaGmmaWarpSpecializedILi4ENS5_IJNS4_1CILi2EEESB_NSA_ILi1EEEEEENS1_32KernelTmaWarpSpecializedPingpongEEENS5_IJNSA_ILi64EEENSA_ILi128EEESH_EEENS_6half_tENS5_IJlSC_lEEESJ_SK_NS4_8TiledMMAINS4_8MMA_AtomIJNS4_4SM904GMMA26MMA_64x128x16_F32F16F16_SSILNSO_5MajorE0ELSQ_0ELNSO_7ScaleInE1ELSR_1EEEEEENS4_6LayoutINS5_IJSC_SC_SC_EEENS5_IJNSA_ILi0EEESW_SW_EEEEENS5_IJNS4_10UnderscoreESZ_SZ_EEEEENS4_23SM90_TMA_LOAD_MULTICASTENS4_14ComposedLayoutINS4_7SwizzleILi3ELi4ELi3EEENS4_18smem_ptr_flag_bitsILi16EEENSU_INS5_IJNSA_ILi8EEESG_EEENS5_IJSG_SC_EEEEEEEvNS4_8identityES12_S1C_vS1D_EENS_8epilogue10collective6detail29Sm90TmaWarpSpecializedAdapterINS1G_15DefaultEpilogueISJ_SK_SK_NS1F_6thread17LinearCombinationISJ_Li1EffLNS1K_9ScaleType4KindE0ELNS_15FloatRoundStyleE2ESJ_EENS1_15EpilogueDefaultEEEEEvvEEEEvNT_6ParamsE)
        /*0014*/ 	.word	0x00000000


	//----- nvinfo : EIATTR_MIN_STACK_SIZE
	.align		4
.L_17:
        /*0018*/ 	.byte	0x04, 0x12
        /*001a*/ 	.short	(.L_19 - .L_18)
	.align		4
.L_18:
        /*001c*/ 	.word	index@(_ZN7cutlass13device_kernelINS_4gemm6kernel13GemmUniversalIN4cute5tupleIJiiiiEEENS1_10collective13CollectiveMmaINS1_34MainloopSm90TmaGmmaWarpSpecializedILi4ENS5_IJNS4_1CILi2EEESB_NSA_ILi1EEEEEENS1_32KernelTmaWarpSpecializedPingpongEEENS5_IJNSA_ILi64EEENSA_ILi128EEESH_EEENS_6half_tENS5_IJlSC_lEEESJ_SK_NS4_8TiledMMAINS4_8MMA_AtomIJNS4_4SM904GMMA26MMA_64x128x16_F32F16F16_SSILNSO_5MajorE0ELSQ_0ELNSO_7ScaleInE1ELSR_1EEEEEENS4_6LayoutINS5_IJSC_SC_SC_EEENS5_IJNSA_ILi0EEESW_SW_EEEEENS5_IJNS4_10UnderscoreESZ_SZ_EEEEENS4_23SM90_TMA_LOAD_MULTICASTENS4_14ComposedLayoutINS4_7SwizzleILi3ELi4ELi3EEENS4_18smem_ptr_flag_bitsILi16EEENSU_INS5_IJNSA_ILi8EEESG_EEENS5_IJSG_SC_EEEEEEEvNS4_8identityES12_S1C_vS1D_EENS_8epilogue10collective6detail29Sm90TmaWarpSpecializedAdapterINS1G_15DefaultEpilogueISJ_SK_SK_NS1F_6thread17LinearCombinationISJ_Li1EffLNS1K_9ScaleType4KindE0ELNS_15FloatRoundStyleE2ESJ_EENS1_15EpilogueDefaultEEEEEvvEEEEvNT_6ParamsE)
        /*0020*/ 	.word	0x00000000
.L_19:


//--------------------- .nv.compat                --------------------------
	.section	.nv.compat,"",@"SHT_CUDA_COMPAT_INFO"
	.align	4
        /*0000*/ 	.byte	0x02, 0x09, 0x01, 0x00, 0x02, 0x02, 0x04, 0x00, 0x02, 0x05, 0x05, 0x00, 0x03, 0x07, 0x01, 0x01
        /*0010*/ 	.byte	0x02, 0x03, 0x01, 0x00, 0x02, 0x06, 0x01, 0x00, 0x04, 0x0b, 0x08, 0x00, 0x00, 0x00, 0x00, 0x00
        /*0020*/ 	.byte	0x00, 0x00, 0x00, 0x00


//--------------------- .nv.info._ZN7cutlass13device_kernelINS_4gemm6kernel13GemmUniversalIN4cute5tupleIJiiiiEEENS1_10collective13CollectiveMmaINS1_34MainloopSm90TmaGmmaWarpSpecializedILi4ENS5_IJNS4_1CILi2EEESB_NSA_ILi1EEEEEENS1_32KernelTmaWarpSpecializedPingpongEEENS5_IJNSA_ILi64EEENSA_ILi128EEESH_EEENS_6half_tENS5_IJlSC_lEEESJ_SK_NS4_8TiledMMAINS4_8MMA_AtomIJNS4_4SM904GMMA26MMA_64x128x16_F32F16F16_SSILNSO_5MajorE0ELSQ_0ELNSO_7ScaleInE1ELSR_1EEEEEENS4_6LayoutINS5_IJSC_SC_SC_EEENS5_IJNSA_ILi0EEESW_SW_EEEEENS5_IJNS4_10UnderscoreESZ_SZ_EEEEENS4_23SM90_TMA_LOAD_MULTICASTENS4_14ComposedLayoutINS4_7SwizzleILi3ELi4ELi3EEENS4_18smem_ptr_flag_bitsILi16EEENSU_INS5_IJNSA_ILi8EEESG_EEENS5_IJSG_SC_EEEEEEEvNS4_8identityES12_S1C_vS1D_EENS_8epilogue10collective6detail29Sm90TmaWarpSpecializedAdapterINS1G_15DefaultEpilogueISJ_SK_SK_NS1F_6thread17LinearCombinationISJ_Li1EffLNS1K_9ScaleType4KindE0ELNS_15FloatRoundStyleE2ESJ_EENS1_15EpilogueDefaultEEEEEvvEEEEvNT_6ParamsE --------------------------
	.section	.nv.info._ZN7cutlass13device_kernelINS_4gemm6kernel13GemmUniversalIN4cute5tupleIJiiiiEEENS1_10collective13CollectiveMmaINS1_34MainloopSm90TmaGmmaWarpSpecializedILi4ENS5_IJNS4_1CILi2EEESB_NSA_ILi1EEEEEENS1_32KernelTmaWarpSpecializedPingpongEEENS5_IJNSA_ILi64EEENSA_ILi128EEESH_EEENS_6half_tENS5_IJlSC_lEEESJ_SK_NS4_8TiledMMAINS4_8MMA_AtomIJNS4_4SM904GMMA26MMA_64x128x16_F32F16F16_SSILNSO_5MajorE0ELSQ_0ELNSO_7ScaleInE1ELSR_1EEEEEENS4_6LayoutINS5_IJSC_SC_SC_EEENS5_IJNSA_ILi0EEESW_SW_EEEEENS5_IJNS4_10UnderscoreESZ_SZ_EEEEENS4_23SM90_TMA_LOAD_MULTICASTENS4_14ComposedLayoutINS4_7SwizzleILi3ELi4ELi3EEENS4_18smem_ptr_flag_bitsILi16EEENSU_INS5_IJNSA_ILi8EEESG_EEENS5_IJSG_SC_EEEEEEEvNS4_8identityES12_S1C_vS1D_EENS_8epilogue10collective6detail29Sm90TmaWarpSpecializedAdapterINS1G_15DefaultEpilogueISJ_SK_SK_NS1F_6thread17LinearCombinationISJ_Li1EffLNS1K_9ScaleType4KindE0ELNS_15FloatRoundStyleE2ESJ_EENS1_15EpilogueDefaultEEEEEvvEEEEvNT_6ParamsE,"",@"SHT_CUDA_INFO"
	.sectionflags	@""
	.align	4


	//----- nvinfo : EIATTR_CUDA_API_VERSION
	.align		4
        /*0000*/ 	.byte	0x04, 0x37
        /*0002*/ 	.short	(.L_21 - .L_20)
.L_20:
        /*0004*/ 	.word	0x00000082


	//----- nvinfo : EIATTR_KPARAM_INFO
	.align		4
.L_21:
        /*0008*/ 	.byte	0x04, 0x17
        /*000a*/ 	.short	(.L_23 - .L_22)
.L_22:
        /*000c*/ 	.word	0x00000000
        /*0010*/ 	.short	0x0000
        /*0012*/ 	.short	0x0070
        /*0014*/ 	.byte	0x00, 0xf0, 0x01, 0x10


	//----- nvinfo : EIATTR_SPARSE_MMA_MASK
	.align		4
.L_23:
        /*0018*/ 	.byte	0x03, 0x50
        /*001a*/ 	.short	0x0000


	//----- nvinfo : EIATTR_MAXREG_COUNT
	.align		4
        /*001c*/ 	.byte	0x03, 0x1b
        /*001e*/ 	.short	0x00a8


	//----- nvinfo : EIATTR_NUM_BARRIERS
	.align		4
        /*0020*/ 	.byte	0x02, 0x4c
        /*0022*/ 	.byte	0x01
	.zero		1


	//----- nvinfo : EIATTR_EXTERNS
	.align		4
        /*0024*/ 	.byte	0x04, 0x0f
        /*0026*/ 	.short	(.L_25 - .L_24)


	//   ....[0]....
	.align		4
.L_24:
        /*0028*/ 	.word	index@(__assertfail)


	//----- nvinfo : EIATTR_MERCURY_ISA_VERSION
	.align		4
.L_25:
        /*002c*/ 	.byte	0x03, 0x5f
        /*002e*/ 	.short	0x0101


	//----- nvinfo : EIATTR_INT_WARP_WIDE_INSTR_OFFSETS
	.align		4
        /*0030*/ 	.byte	0x04, 0x31
        /*0032*/ 	.short	(.L_27 - .L_26)


	//   ....[0]....
.L_26:
        /*0034*/ 	.word	0x000005c0


	//   ....[1]....
        /*0038*/ 	.word	0x00000610


	//   ....[2]....
        /*003c*/ 	.word	0x000006a0


	//   ....[3]....
        /*0040*/ 	.word	0x000006b0


	//   ....[4]....
        /*0044*/ 	.word	0x000006d0


	//   ....[5]....
        /*0048*/ 	.word	0x000006f0


	//   ....[6]....
        /*004c*/ 	.word	0x000007f0


	//   ....[7]....
        /*0050*/ 	.word	0x00000800


	//   ....[8]....
        /*0054*/ 	.word	0x000025a0


	//----- nvinfo : EIATTR_COOP_GROUP_MASK_REGIDS
	.align		4
.L_27:
        /*0058*/ 	.byte	0x04, 0x29
        /*005a*/ 	.short	(.L_29 - .L_28)


	//   ....[0]....
.L_28:
        /*005c*/ 	.word	0xffffffff


	//   ....[1]....
        /*0060*/ 	.word	0xffffffff


	//   ....[2]....
        /*0064*/ 	.word	0xffffffff


	//   ....[3]....
        /*0068*/ 	.word	0xffffffff


	//   ....[4]....
        /*006c*/ 	.word	0xffffffff


	//   ....[5]....
        /*0070*/ 	.word	0xffffffff


	//   ....[6]....
        /*0074*/ 	.word	0xffffffff


	//----- nvinfo : EIATTR_COOP_GROUP_INSTR_OFFSETS
	.align		4
.L_29:
        /*0078*/ 	.byte	0x04, 0x28
        /*007a*/ 	.short	(.L_31 - .L_30)


	//   ....[0]....
.L_30:
        /*007c*/ 	.word	0x00000060


	//   ....[1]....
        /*0080*/ 	.word	0x00000080


	//   ....[2]....
        /*0084*/ 	.word	0x00000180


	//   ....[3]....
        /*0088*/ 	.word	0x000003a0


	//   ....[4]....
        /*008c*/ 	.word	0x000003e0


	//   ....[5]....
        /*0090*/ 	.word	0x000004c0


	//   ....[6]....
        /*0094*/ 	.word	0x00000980


	//----- nvinfo : EIATTR_REG_RECONFIG
	.align		4
.L_31:
        /*0098*/ 	.byte	0x01, 0x54
	.zero		2


	//----- nvinfo : EIATTR_SYSCALL_OFFSETS
	.align		4
        /*009c*/ 	.byte	0x04, 0x46
        /*009e*/ 	.short	(.L_33 - .L_32)


	//   ....[0]....
.L_32:
        /*00a0*/ 	.word	0x000019b0


	//----- nvinfo : EIATTR_MBARRIER_INSTR_OFFSETS
	.align		4
.L_33:
        /*00a4*/ 	.byte	0x04, 0x39
        /*00a6*/ 	.short	(.L_35 - .L_34)


	//   ....[0]....
.L_34:
        /*00a8*/ 	.word	0x00000300
        /*00ac*/ 	.word	0x000000ff
        /*00b0*/ 	.word	0x00000000
        /*00b4*/ 	.short	0x0100
        /*00b6*/ 	.byte	0x07
	.zero		1


	//   ....[1]....
        /*00b8*/ 	.word	0x00000310
        /*00bc*/ 	.word	0x000000ff
        /*00c0*/ 	.word	0x00000020
        /*00c4*/ 	.short	0x0100
        /*00c6*/ 	.byte	0x07
	.zero		1


	//   ....[2]....
        /*00c8*/ 	.word	0x00000320
        /*00cc*/ 	.word	0x000000ff
        /*00d0*/ 	.word	0x00000008
        /*00d4*/ 	.short	0x0100
        /*00d6*/ 	.byte	0x07
	.zero		1


	//   ....[3]....
        /*00d8*/ 	.word	0x00000330
        /*00dc*/ 	.word	0x000000ff
        /*00e0*/ 	.word	0x00000028
        /*00e4*/ 	.short	0x0100
        /*00e6*/ 	.byte	0x07
	.zero		1


	//   ....[4]....
        /*00e8*/ 	.word	0x00000340
        /*00ec*/ 	.word	0x000000ff
        /*00f0*/ 	.word	0x00000010
        /*00f4*/ 	.short	0x0100
        /*00f6*/ 	.byte	0x07
	.zero		1


	//   ....[5]....
        /*00f8*/ 	.word	0x00000350
        /*00fc*/ 	.word	0x000000ff
        /*0100*/ 	.word	0x00000030
        /*0104*/ 	.short	0x0100
        /*0106*/ 	.byte	0x07
	.zero		1


	//   ....[6]....
        /*0108*/ 	.word	0x00000360
        /*010c*/ 	.word	0x000000ff
        /*0110*/ 	.word	0x00000018
        /*0114*/ 	.short	0x0100
        /*0116*/ 	.byte	0x07
	.zero		1


	//   ....[7]....
        /*0118*/ 	.word	0x00000370
        /*011c*/ 	.word	0x000000ff
        /*0120*/ 	.word	0x00000038
        /*0124*/ 	.short	0x0100
        /*0126*/ 	.byte	0x07
	.zero		1


	//   ....[8]....
        /*0128*/ 	.word	0x00000840
        /*012c*/ 	.word	0x000000ff
        /*0130*/ 	.word	0x00000070
        /*0134*/ 	.short	0x0100
        /*0136*/ 	.byte	0x0c
	.zero		1


	//   ....[9]....
        /*0138*/ 	.word	0x00000890
        /*013c*/ 	.word	0x000000ff
        /*0140*/ 	.word	0x00000078
        /*0144*/ 	.short	0x0100
        /*0146*/ 	.byte	0x0c
	.zero		1


	//   ....[10]....
        /*0148*/ 	.word	0x000008c0
        /*014c*/ 	.word	0x000000ff
        /*0150*/ 	.word	0x00000050
        /*0154*/ 	.short	0x0100
        /*0156*/ 	.byte	0x0d
	.zero		1


	//   ....[11]....
        /*0158*/ 	.word	0x00000910
        /*015c*/ 	.word	0x000000ff
        /*0160*/ 	.word	0x00000058
        /*0164*/ 	.short	0x0100
        /*0166*/ 	.byte	0x0d
	.zero		1


	//   ....[12]....
        /*0168*/ 	.word	0x00000920
        /*016c*/ 	.word	0x000000ff
        /*0170*/ 	.word	0x00000060
        /*0174*/ 	.short	0x0100
        /*0176*/ 	.byte	0x0d
	.zero		1


	//   ....[13]....
        /*0178*/ 	.word	0x00000930
        /*017c*/ 	.word	0x000000ff
        /*0180*/ 	.word	0x00000068
        /*0184*/ 	.short	0x0100
        /*0186*/ 	.byte	0x0d
	.zero		1


	//   ....[14]....
        /*0188*/ 	.word	0x00001870
        /*018c*/ 	.word	0x00000061
        /*0190*/ 	.word	0xfffffff8
        /*0194*/ 	.short	0x010a
        /*0196*/ 	.byte	0x3f
	.zero		1


	//   ....[15]....
        /*0198*/ 	.word	0x00001a40
        /*019c*/ 	.word	0x00000003
        /*01a0*/ 	.word	0x00000000
        /*01a4*/ 	.short	0x010a
        /*01a6*/ 	.byte	0x3f
	.zero		1


	//   ....[16]....
        /*01a8*/ 	.word	0x00001aa0
        /*01ac*/ 	.word	0x00000003
        /*01b0*/ 	.word	0x00000000
        /*01b4*/ 	.short	0x010a
        /*01b6*/ 	.byte	0x3f
	.zero		1


	//   ....[17]....
        /*01b8*/ 	.word	0x00001fc0
        /*01bc*/ 	.word	0x000000ff
        /*01c0*/ 	.word	0x00000000
        /*01c4*/ 	.short	0x010a
        /*01c6*/ 	.byte	0x04
	.zero		1


	//   ....[18]....
        /*01c8*/ 	.word	0x00002000
        /*01cc*/ 	.word	0x000000ff
        /*01d0*/ 	.word	0x00000000
        /*01d4*/ 	.short	0x010a
        /*01d6*/ 	.byte	0x04
	.zero		1


	//   ....[19]....
        /*01d8*/ 	.word	0x00002430
        /*01dc*/ 	.word	0x00000005
        /*01e0*/ 	.word	0x00000000
        /*01e4*/ 	.short	0x0101
        /*01e6*/ 	.byte	0x3f
	.zero		1


	//   ....[20]....
        /*01e8*/ 	.word	0x00002530
        /*01ec*/ 	.word	0x00000065
        /*01f0*/ 	.word	0x00000000
        /*01f4*/ 	.short	0x0101
        /*01f6*/ 	.byte	0x32
	.zero		1


	//   ....[21]....
        /*01f8*/ 	.word	0x00002620
        /*01fc*/ 	.word	0x00000003
        /*0200*/ 	.word	0x00000000
        /*0204*/ 	.short	0x0101
        /*0206*/ 	.byte	0x3f
	.zero		1


	//   ....[22]....
        /*0208*/ 	.word	0x00002680
        /*020c*/ 	.word	0x00000061
        /*0210*/ 	.word	0x00000008
        /*0214*/ 	.short	0x010a
        /*0216*/ 	.byte	0x3f
	.zero		1


	//   ....[23]....
        /*0218*/ 	.word	0x00006780
        /*021c*/ 	.word	0x00000062
        /*0220*/ 	.word	0x00000000
        /*0224*/ 	.short	0x0101
        /*0226*/ 	.byte	0x32
	.zero		1


	//   ....[24]....
        /*0228*/ 	.word	0x000072b0
        /*022c*/ 	.word	0x00000007
        /*0230*/ 	.word	0x00000020
        /*0234*/ 	.short	0x010a
        /*0236*/ 	.byte	0x3f
	.zero		1


	//   ....[25]....
        /*0238*/ 	.word	0x00007750
        /*023c*/ 	.word	0x00000002
        /*0240*/ 	.word	0x00000078
        /*0244*/ 	.short	0x0101
        /*0246*/ 	.byte	0x3f
	.zero		1


	//   ....[26]....
        /*0248*/ 	.word	0x00007ed0
        /*024c*/ 	.word	0x00000005
        /*0250*/ 	.word	0x00000000
        /*0254*/ 	.short	0x010a
        /*0256*/ 	.byte	0x3f
	.zero		1


	//   ....[27]....
        /*0258*/ 	.word	0x00007f50
        /*025c*/ 	.word	0x00000007
        /*0260*/ 	.word	0x00000000
        /*0264*/ 	.short	0x010a
        /*0266*/ 	.byte	0x3f
	.zero		1


	//   ....[28]....
        /*0268*/ 	.word	0x00007fe0
        /*026c*/ 	.word	0x00000006
        /*0270*/ 	.word	0x00000000
        /*0274*/ 	.short	0x010a
        /*0276*/ 	.byte	0x3f
	.zero		1


	//   ....[29]....
        /*0278*/ 	.word	0x00008070
        /*027c*/ 	.word	0x00000003
        /*0280*/ 	.word	0x00000000
        /*0284*/ 	.short	0x010a
        /*0286*/ 	.byte	0x3f
	.zero		1


	//   ....[30]....
        /*0288*/ 	.word	0x000080d0
        /*028c*/ 	.word	0x00000061
        /*0290*/ 	.word	0xfffffff8
        /*0294*/ 	.short	0x010a
        /*0296*/ 	.byte	0x3f
	.zero		1


	//   ....[31]....
        /*0298*/ 	.word	0x00008120
        /*029c*/ 	.word	0x00000003
        /*02a0*/ 	.word	0x00000000
        /*02a4*/ 	.short	0x010a
        /*02a6*/ 	.byte	0x3f
	.zero		1


	//   ....[32]....
        /*02a8*/ 	.word	0x00008180
        /*02ac*/ 	.word	0x00000005
        /*02b0*/ 	.word	0x00000000
        /*02b4*/ 	.short	0x010a
        /*02b6*/ 	.byte	0x3f
	.zero		1


	//   ....[33]....
        /*02b8*/ 	.word	0x000081d0
        /*02bc*/ 	.word	0x00000061
        /*02c0*/ 	.word	0x00000008
        /*02c4*/ 	.short	0x010a
        /*02c6*/ 	.byte	0x3f
	.zero		1


	//   ....[34]....
        /*02c8*/ 	.word	0x000082a0
        /*02cc*/ 	.word	0x00000007
        /*02d0*/ 	.word	0x00000020
        /*02d4*/ 	.short	0x010a
        /*02d6*/ 	.byte	0x3f
	.zero		1


	//   ....[35]....
        /*02d8*/ 	.word	0x00008370
        /*02dc*/ 	.word	0x00000005
        /*02e0*/ 	.word	0x00000000
        /*02e4*/ 	.short	0x010a
        /*02e6*/ 	.byte	0x3f
	.zero		1


	//   ....[36]....
        /*02e8*/ 	.word	0x000083c0
        /*02ec*/ 	.word	0x00000007
        /*02f0*/ 	.word	0x00000000
        /*02f4*/ 	.short	0x010a
        /*02f6*/ 	.byte	0x3f
	.zero		1


	//   ....[37]....
        /*02f8*/ 	.word	0x00008410
        /*02fc*/ 	.word	0x00000006
        /*0300*/ 	.word	0x00000000
        /*0304*/ 	.short	0x010a
        /*0306*/ 	.byte	0x3f
	.zero		1


	//----- nvinfo : EIATTR_NUM_MBARRIERS
	.align		4
.L_35:
        /*0308*/ 	.byte	0x03, 0x38
        /*030a*/ 	.short	0x000e


	//----- nvinfo : EIATTR_EXIT_INSTR_OFFSETS
	.align		4
        /*030c*/ 	.byte	0x04, 0x1c
        /*030e*/ 	.short	(.L_37 - .L_36)


	//   ....[0]....
.L_36:
        /*0310*/ 	.word	0x00001490


	//   ....[1]....
        /*0314*/ 	.word	0x000014f0


	//   ....[2]....
        /*0318*/ 	.word	0x00006ec0


	//   ....[3]....
        /*031c*/ 	.word	0x00006ef0


	//   ....[4]....
        /*0320*/ 	.word	0x000080c0


	//----- nvinfo : EIATTR_MAX_THREADS
	.align		4
.L_37:
        /*0324*/ 	.byte	0x04, 0x05
        /*0326*/ 	.short	(.L_39 - .L_38)
.L_38:
        /*0328*/ 	.word	0x00000180
        /*032c*/ 	.word	0x00000001
        /*0330*/ 	.word	0x00000001


	//----- nvinfo : EIATTR_CRS_STACK_SIZE
	.align		4
.L_39:
        /*0334*/ 	.byte	0x04, 0x1e
        /*0336*/ 	.short	(.L_41 - .L_40)
.L_40:
        /*0338*/ 	.word	0x00000000


	//----- nvinfo : EIATTR_CBANK_PARAM_SIZE
	.align		4
.L_41:
        /*033c*/ 	.byte	0x03, 0x19
        /*033e*/ 	.short	0x0470


	//----- nvinfo : EIATTR_PARAM_CBANK
	.align		4
        /*0340*/ 	.byte	0x04, 0x0a
        /*0342*/ 	.short	(.L_43 - .L_42)
	.align		4
.L_42:
        /*0344*/ 	.word	index@(.nv.constant0._ZN7cutlass13device_kernelINS_4gemm6kernel13GemmUniversalIN4cute5tupleIJiiiiEEENS1_10collective13CollectiveMmaINS1_34MainloopSm90TmaGmmaWarpSpecializedILi4ENS5_IJNS4_1CILi2EEESB_NSA_ILi1EEEEEENS1_32KernelTmaWarpSpecializedPingpongEEENS5_IJNSA_ILi64EEENSA_ILi128EEESH_EEENS_6half_tENS5_IJlSC_lEEESJ_SK_NS4_8TiledMMAINS4_8MMA_AtomIJNS4_4SM904GMMA26MMA_64x128x16_F32F16F16_SSILNSO_5MajorE0ELSQ_0ELNSO_7ScaleInE1ELSR_1EEEEEENS4_6LayoutINS5_IJSC_SC_SC_EEENS5_IJNSA_ILi0EEESW_SW_EEEEENS5_IJNS4_10UnderscoreESZ_SZ_EEEEENS4_23SM90_TMA_LOAD_MULTICASTENS4_14ComposedLayoutINS4_7SwizzleILi3ELi4ELi3EEENS4_18smem_ptr_flag_bitsILi16EEENSU_INS5_IJNSA_ILi8EEESG_EEENS5_IJSG_SC_EEEEEEEvNS4_8identityES12_S1C_vS1D_EENS_8epilogue10collective6detail29Sm90TmaWarpSpecializedAdapterINS1G_15DefaultEpilogueISJ_SK_SK_NS1F_6thread17LinearCombinationISJ_Li1EffLNS1K_9ScaleType4KindE0ELNS_15FloatRoundStyleE2ESJ_EENS1_15EpilogueDefaultEEEEEvvEEEEvNT_6ParamsE)
        /*0348*/ 	.short	0x0210
        /*034a*/ 	.short	0x0470


	//----- nvinfo : EIATTR_SW_WAR
	.align		4
.L_43:
        /*034c*/ 	.byte	0x04, 0x36
        /*034e*/ 	.short	(.L_45 - .L_44)
.L_44:
        /*0350*/ 	.word	0x00000008
.L_45:


//--------------------- .nv.callgraph             --------------------------
	.section	.nv.callgraph,"",@"SHT_CUDA_CALLGRAPH"
	.align	4
	.sectionentsize	8
	.align		4
        /*0000*/ 	.word	0x00000000
	.align		4
        /*0004*/ 	.word	0xffffffff
	.align		4
        /*0008*/ 	.word	index@(_ZN7cutlass13device_kernelINS_4gemm6kernel13GemmUniversalIN4cute5tupleIJiiiiEEENS1_10collective13CollectiveMmaINS1_34MainloopSm90TmaGmmaWarpSpecializedILi4ENS5_IJNS4_1CILi2EEESB_NSA_ILi1EEEEEENS1_32KernelTmaWarpSpecializedPingpongEEENS5_IJNSA_ILi64EEENSA_ILi128EEESH_EEENS_6half_tENS5_IJlSC_lEEESJ_SK_NS4_8TiledMMAINS4_8MMA_AtomIJNS4_4SM904GMMA26MMA_64x128x16_F32F16F16_SSILNSO_5MajorE0ELSQ_0ELNSO_7ScaleInE1ELSR_1EEEEEENS4_6LayoutINS5_IJSC_SC_SC_EEENS5_IJNSA_ILi0EEESW_SW_EEEEENS5_IJNS4_10UnderscoreESZ_SZ_EEEEENS4_23SM90_TMA_LOAD_MULTICASTENS4_14ComposedLayoutINS4_7SwizzleILi3ELi4ELi3EEENS4_18smem_ptr_flag_bitsILi16EEENSU_INS5_IJNSA_ILi8EEESG_EEENS5_IJSG_SC_EEEEEEEvNS4_8identityES12_S1C_vS1D_EENS_8epilogue10collective6detail29Sm90TmaWarpSpecializedAdapterINS1G_15DefaultEpilogueISJ_SK_SK_NS1F_6thread17LinearCombinationISJ_Li1EffLNS1K_9ScaleType4KindE0ELNS_15FloatRoundStyleE2ESJ_EENS1_15EpilogueDefaultEEEEEvvEEEEvNT_6ParamsE)
	.align		4
        /*000c*/ 	.word	index@(__assertfail)
	.align		4
        /*0010*/ 	.word	0x00000000
	.align		4
        /*0014*/ 	.word	0xfffffffe
	.align		4
        /*0018*/ 	.word	0x00000000
	.align		4
        /*001c*/ 	.word	0xfffffffd
	.align		4
        /*0020*/ 	.word	0x00000000
	.align		4
        /*0024*/ 	.word	0xfffffffc


//--------------------- .nv.constant4             --------------------------
	.section	.nv.constant4,"a",@progbits
	.align	8
	.align		8
.nv.constant4:
        /*0000*/ 	.dword	__assertfail
	.align		8
        /*0008*/ 	.dword	__unnamed_1
	.align		8
        /*0010*/ 	.dword	_ZN40_INTERNAL_29b0231f_4_k_cu_3a1dc726_183664cuda3std3__45__cpo5beginE
	.align		8
        /*0018*/ 	.dword	_ZN40_INTERNAL_29b0231f_4_k_cu_3a1dc726_183664cuda3std3__45__cpo3endE
	.align		8
        /*0020*/ 	.dword	_ZN40_INTERNAL_29b0231f_4_k_cu_3a1dc726_183664cuda3std3__45__cpo6cbeginE
	.align		8
        /*0028*/ 	.dword	_ZN40_INTERNAL_29b0231f_4_k_cu_3a1dc726_183664cuda3std3__45__cpo4cendE
	.align		8
        /*0030*/ 	.dword	_ZN40_INTERNAL_29b0231f_4_k_cu_3a1dc726_183664cuda3std3__442_GLOBAL__N__29b0231f_4_k_cu_3a1dc726_183666ignoreE
	.align		8
        /*0038*/ 	.dword	_ZN40_INTERNAL_29b0231f_4_k_cu_3a1dc726_183664cuda3std3__419piecewise_constructE
	.align		8
        /*0040*/ 	.dword	_ZN40_INTERNAL_29b0231f_4_k_cu_3a1dc726_183664cuda3std3__48in_placeE
	.align		8
        /*0048*/ 	.dword	_ZN40_INTERNAL_29b0231f_4_k_cu_3a1dc726_183664cuda3std6ranges3__45__cpo4swapE
	.align		8
        /*0050*/ 	.dword	_ZN40_INTERNAL_29b0231f_4_k_cu_3a1dc726_183664cuda3std6ranges3__45__cpo9iter_moveE
	.align		8
        /*0058*/ 	.dword	_ZN40_INTERNAL_29b0231f_4_k_cu_3a1dc726_183664cute7productE
	.align		8
        /*0060*/ 	.dword	_ZN40_INTERNAL_29b0231f_4_k_cu_3a1dc726_183664cute1_E
	.align		8
        /*0068*/ 	.dword	$str$22
	.align		8
        /*0070*/ 	.dword	$str$23


//--------------------- .text._ZN7cutlass13device_kernelINS_4gemm6kernel13GemmUniversalIN4cute5tupleIJiiiiEEENS1_10collective13CollectiveMmaINS1_34MainloopSm90TmaGmmaWarpSpecializedILi4ENS5_IJNS4_1CILi2EEESB_NSA_ILi1EEEEEENS1_32KernelTmaWarpSpecializedPingpongEEENS5_IJNSA_ILi64EEENSA_ILi128EEESH_EEENS_6half_tENS5_IJlSC_lEEESJ_SK_NS4_8TiledMMAINS4_8MMA_AtomIJNS4_4SM904GMMA26MMA_64x128x16_F32F16F16_SSILNSO_5MajorE0ELSQ_0ELNSO_7ScaleInE1ELSR_1EEEEEENS4_6LayoutINS5_IJSC_SC_SC_EEENS5_IJNSA_ILi0EEESW_SW_EEEEENS5_IJNS4_10UnderscoreESZ_SZ_EEEEENS4_23SM90_TMA_LOAD_MULTICASTENS4_14ComposedLayoutINS4_7SwizzleILi3ELi4ELi3EEENS4_18smem_ptr_flag_bitsILi16EEENSU_INS5_IJNSA_ILi8EEESG_EEENS5_IJSG_SC_EEEEEEEvNS4_8identityES12_S1C_vS1D_EENS_8epilogue10collective6detail29Sm90TmaWarpSpecializedAdapterINS1G_15DefaultEpilogueISJ_SK_SK_NS1F_6thread17LinearCombinationISJ_Li1EffLNS1K_9ScaleType4KindE0ELNS_15FloatRoundStyleE2ESJ_EENS1_15EpilogueDefaultEEEEEvvEEEEvNT_6ParamsE --------------------------
	.section	.text._ZN7cutlass13device_kernelINS_4gemm6kernel13GemmUniversalIN4cute5tupleIJiiiiEEENS1_10collective13CollectiveMmaINS1_34MainloopSm90TmaGmmaWarpSpecializedILi4ENS5_IJNS4_1CILi2EEESB_NSA_ILi1EEEEEENS1_32KernelTmaWarpSpecializedPingpongEEENS5_IJNSA_ILi64EEENSA_ILi128EEESH_EEENS_6half_tENS5_IJlSC_lEEESJ_SK_NS4_8TiledMMAINS4_8MMA_AtomIJNS4_4SM904GMMA26MMA_64x128x16_F32F16F16_SSILNSO_5MajorE0ELSQ_0ELNSO_7ScaleInE1ELSR_1EEEEEENS4_6LayoutINS5_IJSC_SC_SC_EEENS5_IJNSA_ILi0EEESW_SW_EEEEENS5_IJNS4_10UnderscoreESZ_SZ_EEEEENS4_23SM90_TMA_LOAD_MULTICASTENS4_14ComposedLayoutINS4_7SwizzleILi3ELi4ELi3EEENS4_18smem_ptr_flag_bitsILi16EEENSU_INS5_IJNSA_ILi8EEESG_EEENS5_IJSG_SC_EEEEEEEvNS4_8identityES12_S1C_vS1D_EENS_8epilogue10collective6detail29Sm90TmaWarpSpecializedAdapterINS1G_15DefaultEpilogueISJ_SK_SK_NS1F_6thread17LinearCombinationISJ_Li1EffLNS1K_9ScaleType4KindE0ELNS_15FloatRoundStyleE2ESJ_EENS1_15EpilogueDefaultEEEEEvvEEEEvNT_6ParamsE,"ax",@progbits
	.align	128
.text._ZN7cutlass13device_kernelINS_4gemm6kernel13GemmUniversalIN4cute5tupleIJiiiiEEENS1_10collective13CollectiveMmaINS1_34MainloopSm90TmaGmmaWarpSpecializedILi4ENS5_IJNS4_1CILi2EEESB_NSA_ILi1EEEEEENS1_32KernelTmaWarpSpecializedPingpongEEENS5_IJNSA_ILi64EEENSA_ILi128EEESH_EEENS_6half_tENS5_IJlSC_lEEESJ_SK_NS4_8TiledMMAINS4_8MMA_AtomIJNS4_4SM904GMMA26MMA_64x128x16_F32F16F16_SSILNSO_5MajorE0ELSQ_0ELNSO_7ScaleInE1ELSR_1EEEEEENS4_6LayoutINS5_IJSC_SC_SC_EEENS5_IJNSA_ILi0EEESW_SW_EEEEENS5_IJNS4_10UnderscoreESZ_SZ_EEEEENS4_23SM90_TMA_LOAD_MULTICASTENS4_14ComposedLayoutINS4_7SwizzleILi3ELi4ELi3EEENS4_18smem_ptr_flag_bitsILi16EEENSU_INS5_IJNSA_ILi8EEESG_EEENS5_IJSG_SC_EEEEEEEvNS4_8identityES12_S1C_vS1D_EENS_8epilogue10collective6detail29Sm90TmaWarpSpecializedAdapterINS1G_15DefaultEpilogueISJ_SK_SK_NS1F_6thread17LinearCombinationISJ_Li1EffLNS1K_9ScaleType4KindE0ELNS_15FloatRoundStyleE2ESJ_EENS1_15EpilogueDefaultEEEEEvvEEEEvNT_6ParamsE:
        .type           _ZN7cutlass13device_kernelINS_4gemm6kernel13GemmUniversalIN4cute5tupleIJiiiiEEENS1_10collective13CollectiveMmaINS1_34MainloopSm90TmaGmmaWarpSpecializedILi4ENS5_IJNS4_1CILi2EEESB_NSA_ILi1EEEEEENS1_32KernelTmaWarpSpecializedPingpongEEENS5_IJNSA_ILi64EEENSA_ILi128EEESH_EEENS_6half_tENS5_IJlSC_lEEESJ_SK_NS4_8TiledMMAINS4_8MMA_AtomIJNS4_4SM904GMMA26MMA_64x128x16_F32F16F16_SSILNSO_5MajorE0ELSQ_0ELNSO_7ScaleInE1ELSR_1EEEEEENS4_6LayoutINS5_IJSC_SC_SC_EEENS5_IJNSA_ILi0EEESW_SW_EEEEENS5_IJNS4_10UnderscoreESZ_SZ_EEEEENS4_23SM90_TMA_LOAD_MULTICASTENS4_14ComposedLayoutINS4_7SwizzleILi3ELi4ELi3EEENS4_18smem_ptr_flag_bitsILi16EEENSU_INS5_IJNSA_ILi8EEESG_EEENS5_IJSG_SC_EEEEEEEvNS4_8identityES12_S1C_vS1D_EENS_8epilogue10collective6detail29Sm90TmaWarpSpecializedAdapterINS1G_15DefaultEpilogueISJ_SK_SK_NS1F_6thread17LinearCombinationISJ_Li1EffLNS1K_9ScaleType4KindE0ELNS_15FloatRoundStyleE2ESJ_EENS1_15EpilogueDefaultEEEEEvvEEEEvNT_6ParamsE,@function
        .size           _ZN7cutlass13device_kernelINS_4gemm6kernel13GemmUniversalIN4cute5tupleIJiiiiEEENS1_10collective13CollectiveMmaINS1_34MainloopSm90TmaGmmaWarpSpecializedILi4ENS5_IJNS4_1CILi2EEESB_NSA_ILi1EEEEEENS1_32KernelTmaWarpSpecializedPingpongEEENS5_IJNSA_ILi64EEENSA_ILi128EEESH_EEENS_6half_tENS5_IJlSC_lEEESJ_SK_NS4_8TiledMMAINS4_8MMA_AtomIJNS4_4SM904GMMA26MMA_64x128x16_F32F16F16_SSILNSO_5MajorE0ELSQ_0ELNSO_7ScaleInE1ELSR_1EEEEEENS4_6LayoutINS5_IJSC_SC_SC_EEENS5_IJNSA_ILi0EEESW_SW_EEEEENS5_IJNS4_10UnderscoreESZ_SZ_EEEEENS4_23SM90_TMA_LOAD_MULTICASTENS4_14ComposedLayoutINS4_7SwizzleILi3ELi4ELi3EEENS4_18smem_ptr_flag_bitsILi16EEENSU_INS5_IJNSA_ILi8EEESG_EEENS5_IJSG_SC_EEEEEEEvNS4_8identityES12_S1C_vS1D_EENS_8epilogue10collective6detail29Sm90TmaWarpSpecializedAdapterINS1G_15DefaultEpilogueISJ_SK_SK_NS1F_6thread17LinearCombinationISJ_Li1EffLNS1K_9ScaleType4KindE0ELNS_15FloatRoundStyleE2ESJ_EENS1_15EpilogueDefaultEEEEEvvEEEEvNT_6ParamsE,(.L_x_200 - _ZN7cutlass13device_kernelINS_4gemm6kernel13GemmUniversalIN4cute5tupleIJiiiiEEENS1_10collective13CollectiveMmaINS1_34MainloopSm90TmaGmmaWarpSpecializedILi4ENS5_IJNS4_1CILi2EEESB_NSA_ILi1EEEEEENS1_32KernelTmaWarpSpecializedPingpongEEENS5_IJNSA_ILi64EEENSA_ILi128EEESH_EEENS_6half_tENS5_IJlSC_lEEESJ_SK_NS4_8TiledMMAINS4_8MMA_AtomIJNS4_4SM904GMMA26MMA_64x128x16_F32F16F16_SSILNSO_5MajorE0ELSQ_0ELNSO_7ScaleInE1ELSR_1EEEEEENS4_6LayoutINS5_IJSC_SC_SC_EEENS5_IJNSA_ILi0EEESW_SW_EEEEENS5_IJNS4_10UnderscoreESZ_SZ_EEEEENS4_23SM90_TMA_LOAD_MULTICASTENS4_14ComposedLayoutINS4_7SwizzleILi3ELi4ELi3EEENS4_18smem_ptr_flag_bitsILi16EEENSU_INS5_IJNSA_ILi8EEESG_EEENS5_IJSG_SC_EEEEEEEvNS4_8identityES12_S1C_vS1D_EENS_8epilogue10collective6detail29Sm90TmaWarpSpecializedAdapterINS1G_15DefaultEpilogueISJ_SK_SK_NS1F_6thread17LinearCombinationISJ_Li1EffLNS1K_9ScaleType4KindE0ELNS_15FloatRoundStyleE2ESJ_EENS1_15EpilogueDefaultEEEEEvvEEEEvNT_6ParamsE)
        .other          _ZN7cutlass13device_kernelINS_4gemm6kernel13GemmUniversalIN4cute5tupleIJiiiiEEENS1_10collective13CollectiveMmaINS1_34MainloopSm90TmaGmmaWarpSpecializedILi4ENS5_IJNS4_1CILi2EEESB_NSA_ILi1EEEEEENS1_32KernelTmaWarpSpecializedPingpongEEENS5_IJNSA_ILi64EEENSA_ILi128EEESH_EEENS_6half_tENS5_IJlSC_lEEESJ_SK_NS4_8TiledMMAINS4_8MMA_AtomIJNS4_4SM904GMMA26MMA_64x128x16_F32F16F16_SSILNSO_5MajorE0ELSQ_0ELNSO_7ScaleInE1ELSR_1EEEEEENS4_6LayoutINS5_IJSC_SC_SC_EEENS5_IJNSA_ILi0EEESW_SW_EEEEENS5_IJNS4_10UnderscoreESZ_SZ_EEEEENS4_23SM90_TMA_LOAD_MULTICASTENS4_14ComposedLayoutINS4_7SwizzleILi3ELi4ELi3EEENS4_18smem_ptr_flag_bitsILi16EEENSU_INS5_IJNSA_ILi8EEESG_EEENS5_IJSG_SC_EEEEEEEvNS4_8identityES12_S1C_vS1D_EENS_8epilogue10collective6detail29Sm90TmaWarpSpecializedAdapterINS1G_15DefaultEpilogueISJ_SK_SK_NS1F_6thread17LinearCombinationISJ_Li1EffLNS1K_9ScaleType4KindE0ELNS_15FloatRoundStyleE2ESJ_EENS1_15EpilogueDefaultEEEEEvvEEEEvNT_6ParamsE,@"STO_CUDA_ENTRY STV_DEFAULT"
_ZN7cutlass13device_kernelINS_4gemm6kernel13GemmUniversalIN4cute5tupleIJiiiiEEENS1_10collective13CollectiveMmaINS1_34MainloopSm90TmaGmmaWarpSpecializedILi4ENS5_IJNS4_1CILi2EEESB_NSA_ILi1EEEEEENS1_32KernelTmaWarpSpecializedPingpongEEENS5_IJNSA_ILi64EEENSA_ILi128EEESH_EEENS_6half_tENS5_IJlSC_lEEESJ_SK_NS4_8TiledMMAINS4_8MMA_AtomIJNS4_4SM904GMMA26MMA_64x128x16_F32F16F16_SSILNSO_5MajorE0ELSQ_0ELNSO_7ScaleInE1ELSR_1EEEEEENS4_6LayoutINS5_IJSC_SC_SC_EEENS5_IJNSA_ILi0EEESW_SW_EEEEENS5_IJNS4_10UnderscoreESZ_SZ_EEEEENS4_23SM90_TMA_LOAD_MULTICASTENS4_14ComposedLayoutINS4_7SwizzleILi3ELi4ELi3EEENS4_18smem_ptr_flag_bitsILi16EEENSU_INS5_IJNSA_ILi8EEESG_EEENS5_IJSG_SC_EEEEEEEvNS4_8identityES12_S1C_vS1D_EENS_8epilogue10collective6detail29Sm90TmaWarpSpecializedAdapterINS1G_15DefaultEpilogueISJ_SK_SK_NS1F_6thread17LinearCombinationISJ_Li1EffLNS1K_9ScaleType4KindE0ELNS_15FloatRoundStyleE2ESJ_EENS1_15EpilogueDefaultEEEEEvvEEEEvNT_6ParamsE:
[----:B------:R-:W0:Y:S01]  /*0000*/  LDC R1, c[0x0][0x28] ;  /* 0x00000a00ff017b82 */ /* 0x000e220000000800 */
[----:B------:R-:W1:Y:S01]  /*0010*/  S2R R0, SR_TID.X ;  /* 0x0000000000007919 */ /* 0x000e620000002100 */
[----:B------:R-:W-:Y:S01]  /*0020*/  ELECT P0, URZ, PT ;  /* 0x00000000003f782f */ /* 0x000fe20003800000 */
[----:B------:R-:W-:Y:S01]  /*0030*/  BSSY B0, `(.L_x_0) ;  /* 0x0000014000007945 */ /* 0x000fe20003800000 */
[--C-:B-1----:R-:W-:Y:S02]  /*0040*/  SHF.R.U32.HI R2, RZ, 0x5, R0.reuse ;  /* 0x00000005ff027819 */ /* 0x102fe40000011600 */
[----:B------:R-:W-:-:S03]  /*0050*/  SHF.R.U32.HI R4, RZ, 0x7, R0 ;  /* 0x00000007ff047819 */ /* 0x000fc60000011600 */
[----:B------:R-:W1:Y:S02]  /*0060*/  SHFL.IDX PT, R3, R2, RZ, 0x1f ;  /* 0x00001fff02037589 */ /* 0x000e6400000e0000 */
[----:B-1----:R-:W-:Y:S02]  /*0070*/  R2UR UR6, R3 ;  /* 0x00000000030672ca */ /* 0x002fe400000e0000 */
[----:B------:R1:W2:Y:S11]  /*0080*/  SHFL.IDX PT, R3, R4, RZ, 0x1f ;  /* 0x00001fff04037589 */ /* 0x0002b600000e0000 */
[----:B------:R-:W-:-:S02]  /*0090*/  USHF.R.S32.HI UR4, URZ, 0x1f, UR6 ;  /* 0x0000001f3f047899 */ /* 0x000fc40008011406 */
[----:B------:R-:W-:Y:S02]  /*00a0*/  ISETP.NE.OR P0, PT, RZ, UR6, !P0 ;  /* 0x00000006ff007c0c */ /* 0x000fe4000c705670 */
[----:B------:R-:W-:-:S04]  /*00b0*/  ULEA.HI UR4, UR4, UR6, URZ, 0x2 ;  /* 0x0000000604047291 */ /* 0x000fc8000f8f103f */
[----:B------:R-:W-:-:S04]  /*00c0*/  ULOP3.LUT UR4, UR4, 0xfffffffc, URZ, 0xc0, !UPT ;  /* 0xfffffffc04047892 */ /* 0x000fc8000f8ec03f */
[----:B------:R-:W-:-:S03]  /*00d0*/  UIADD3 UR6, UR6, -UR4, URZ ;  /* 0x8000000406067290 */ /* 0x000fc6000fffe03f */
[----:B012---:R-:W-:Y:S09]  /*00e0*/  @P0 BRA `(.L_x_1) ;  /* 0x0000000000200947 */ /* 0x007ff20003800000 */
[----:B------:R-:W-:Y:S02]  /*00f0*/  ULDC.64 UR4, c[0x0][0x198] ;  /* 0x0000660000047ab9 */ /* 0x000fe40000000a00 */
[----:B------:R-:W-:Y:S02]  /*0100*/  UIADD3 UR8, UP0, UR4, 0xf0, URZ ;  /* 0x000000f004087890 */ /* 0x000fe4000ff1e03f */
[----:B------:R-:W-:Y:S02]  /*0110*/  UIADD3 UR4, UP1, UR4, 0x1f0, URZ ;  /* 0x000001f004047890 */ /* 0x000fe4000ff3e03f */
[----:B------:R-:W-:Y:S02]  /*0120*/  UIADD3.X UR9, URZ, UR5, URZ, UP0, !UPT ;  /* 0x000000053f097290 */ /* 0x000fe400087fe43f */
[----:B------:R-:W-:-:S07]  /*0130*/  UIADD3.X UR5, URZ, UR5, URZ, UP1, !UPT ;  /* 0x000000053f057290 */ /* 0x000fce0008ffe43f */
[----:B------:R0:W-:Y:S02]  /*0140*/  UTMACCTL.PF [UR8] ;  /* 0x00000000080079b9 */ /* 0x0001e40008040000 */
[----:B------:R0:W-:Y:S02]  /*0150*/  UTMACCTL.PF [UR4] ;  /* 0x00000000040079b9 */ /* 0x0001e40008040000 */
[----:B0-----:R-:W-:Y:S01]  /*0160*/  NOP ;  /* 0x0000000000007918 */ /* 0x001fe20000000000 */
.L_x_1:
[----:B------:R-:W-:Y:S05]  /*0170*/  BSYNC B0 ;  /* 0x0000000000007941 */ /* 0x000fea0003800000 */
.L_x_0:
[----:B------:R-:W0:Y:S01]  /*0180*/  SHFL.IDX PT, R5, R2, RZ, 0x1f ;  /* 0x00001fff02057589 */ /* 0x000e2200000e0000 */
[----:B------:R-:W-:Y:S01]  /*0190*/  R2UR UR19, R3 ;  /* 0x00000000031372ca */ /* 0x000fe200000e0000 */
[----:B------:R-:W-:-:S04]  /*01a0*/  UISETP.NE.AND UP0, UPT, UR6, 0x3, UPT ;  /* 0x000000030600788c */ /* 0x000fc8000bf05270 */
[----:B------:R-:W-:-:S08]  /*01b0*/  UISETP.EQ.OR UP0, UPT, UR6, URZ, !UP0 ;  /* 0x0000003f0600728c */ /* 0x000fd0000c702670 */
[----:B------:R-:W-:Y:S02]  /*01c0*/  UIADD3 UR14, UR19, -0x1, URZ ;  /* 0xffffffff130e7890 */ /* 0x000fe4000fffe03f */
[----:B------:R-:W-:Y:S02]  /*01d0*/  UISETP.EQ.AND UP0, UPT, UR19, URZ, UP0 ;  /* 0x0000003f1300728c */ /* 0x000fe40008702270 */
[----:B------:R-:W-:Y:S02]  /*01e0*/  UISETP.GE.U32.AND UP1, UPT, UR14, 0x2, UPT ;  /* 0x000000020e00788c */ /* 0x000fe4000bf26070 */
[----:B------:R-:W-:Y:S01]  /*01f0*/  USEL UR40, URZ, 0x1, !UP0 ;  /* 0x000000013f287887 */ /* 0x000fe2000c000000 */
[----:B0-----:R-:W-:-:S03]  /*0200*/  ISETP.NE.AND P0, PT, R5, RZ, PT ;  /* 0x000000ff0500720c */ /* 0x001fc60003f05270 */
[----:B------:R-:W-:-:S10]  /*0210*/  USEL UR40, UR40, 0x2, UP1 ;  /* 0x0000000228287887 */ /* 0x000fd40008800000 */
[----:B------:R-:W-:Y:S05]  /*0220*/  @P0 BRA `(.L_x_2) ;  /* 0x0000000000580947 */ /* 0x000fea0003800000 */
[----:B------:R-:W0:Y:S01]  /*0230*/  S2UR UR7, SR_CgaCtaId ;  /* 0x00000000000779c3 */ /* 0x000e220000008800 */
[----:B------:R-:W-:Y:S01]  /*0240*/  UMOV UR4, 0x400 ;  /* 0x0000040000047882 */ /* 0x000fe20000000000 */
[----:B------:R-:W-:Y:S01]  /*0250*/  UMOV UR5, 0x1 ;  /* 0x0000000100057882 */ /* 0x000fe20000000000 */
[----:B------:R-:W-:Y:S01]  /*0260*/  UMOV UR8, 0x3 ;  /* 0x0000000300087882 */ /* 0x000fe20000000000 */
[----:B------:R-:W-:Y:S01]  /*0270*/  ELECT P0, URZ, PT ;  /* 0x00000000003f782f */ /* 0x000fe20003800000 */
[----:B------:R-:W-:-:S04]  /*0280*/  UIADD3 UR8, -UR8, 0x100000, URZ ;  /* 0x0010000008087890 */ /* 0x000fc8000fffe13f */
[----:B------:R-:W-:Y:S02]  /*0290*/  USHF.L.U32 UR9, UR8, 0xb, URZ ;  /* 0x0000000b08097899 */ /* 0x000fe4000800063f */
[----:B------:R-:W-:Y:S02]  /*02a0*/  USHF.L.U32 UR8, UR8, 0x1, URZ ;  /* 0x0000000108087899 */ /* 0x000fe4000800063f */
[----:B0-----:R-:W-:Y:S02]  /*02b0*/  ULEA UR7, UR7, UR4, 0x18 ;  /* 0x0000000407077291 */ /* 0x001fe4000f8ec03f */
[----:B------:R-:W-:-:S04]  /*02c0*/  UIADD3 UR4, -UR5, 0x100000, URZ ;  /* 0x0010000005047890 */ /* 0x000fc8000fffe13f */
[----:B------:R-:W-:Y:S02]  /*02d0*/  USHF.L.U32 UR5, UR4, 0xb, URZ ;  /* 0x0000000b04057899 */ /* 0x000fe4000800063f */
[----:B------:R-:W-:Y:S01]  /*02e0*/  USHF.L.U32 UR4, UR4, 0x1, URZ ;  /* 0x0000000104047899 */ /* 0x000fe2000800063f */
[----:B------:R-:W0:Y:S11]  /*02f0*/  FENCE.VIEW.ASYNC.S ;  /* 0x00000000000073c6 */ /* 0x000e360000000000 */
[----:B0-----:R0:W1:Y:S01]  /*0300*/  SYNCS.EXCH.64 URZ, [UR7], UR4 ;  /* 0x00000004073f75b2 */ /* 0x0010620008000100 */
[----:B------:R0:W2:Y:S01]  /*0310*/  SYNCS.EXCH.64 URZ, [UR7+0x20], UR8 ;  /* 0x00002008073f75b2 */ /* 0x0000a20008000100 */
[----:B------:R0:W3:Y:S01]  /*0320*/  SYNCS.EXCH.64 URZ, [UR7+0x8], UR4 ;  /* 0x00000804073f75b2 */ /* 0x0000e20008000100 */
[----:B------:R0:W4:Y:S01]  /*0330*/  SYNCS.EXCH.64 URZ, [UR7+0x28], UR8 ;  /* 0x00002808073f75b2 */ /* 0x0001220008000100 */
[----:B------:R0:W0:Y:S01]  /*0340*/  SYNCS.EXCH.64 URZ, [UR7+0x10], UR4 ;  /* 0x00001004073f75b2 */ /* 0x0000220008000100 */
[----:B------:R0:W0:Y:S01]  /*0350*/  SYNCS.EXCH.64 URZ, [UR7+0x30], UR8 ;  /* 0x00003008073f75b2 */ /* 0x0000220008000100 */
[----:B------:R0:W0:Y:S01]  /*0360*/  SYNCS.EXCH.64 URZ, [UR7+0x18], UR4 ;  /* 0x00001804073f75b2 */ /* 0x0000220008000100 */
[----:B------:R0:W0:Y:S01]  /*0370*/  SYNCS.EXCH.64 URZ, [UR7+0x38], UR8 ;  /* 0x00003808073f75b2 */ /* 0x0000220008000100 */
[----:B------:R-:W-:Y:S01]  /*0380*/  NOP ;  /* 0x0000000000007918 */ /* 0x000fe20000000000 */
.L_x_2:
[----:B------:R-:W5:Y:S01]  /*0390*/  S2UR UR15, SR_CTAID.X ;  /* 0x00000000000f79c3 */ /* 0x000f620000002500 */
[----:B------:R-:W1:Y:S01]  /*03a0*/  SHFL.IDX PT, R8, R2, RZ, 0x1f ;  /* 0x00001fff02087589 */ /* 0x000e6200000e0000 */
[----:B------:R-:W-:Y:S01]  /*03b0*/  SHF.R.S32.HI R3, RZ, 0x1f, R0 ;  /* 0x0000001fff037819 */ /* 0x000fe20000011400 */
[----:B0-----:R-:W-:Y:S01]  /*03c0*/  ULDC UR4, c[0x0][0x150] ;  /* 0x0000540000047ab9 */ /* 0x001fe20000000800 */
[----:B------:R-:W-:Y:S01]  /*03d0*/  ELECT P0, URZ, PT ;  /* 0x00000000003f782f */ /* 0x000fe20003800000 */
[----:B------:R0:W2:Y:S01]  /*03e0*/  SHFL.IDX PT, R9, R2, RZ, 0x1f ;  /* 0x00001fff02097589 */ /* 0x0000a200000e0000 */
[----:B------:R-:W-:Y:S02]  /*03f0*/  LEA.HI R3, R3, R0, RZ, 0x7 ;  /* 0x0000000003037211 */ /* 0x000fe400078f38ff */
[----:B------:R-:W-:Y:S01]  /*0400*/  ELECT P1, URZ, PT ;  /* 0x00000000003f782f */ /* 0x000fe20003820000 */
[----:B------:R-:W3:Y:S01]  /*0410*/  S2UR UR8, SR_CTAID.Y ;  /* 0x00000000000879c3 */ /* 0x000ee20000002600 */
[----:B------:R-:W-:Y:S01]  /*0420*/  ULDC UR7, c[0x0][0x144] ;  /* 0x0000510000077ab9 */ /* 0x000fe20000000800 */
[----:B------:R-:W-:Y:S01]  /*0430*/  LOP3.LUT R3, R3, 0xffffff80, RZ, 0xc0, !PT ;  /* 0xffffff8003037812 */ /* 0x000fe200078ec0ff */
[----:B------:R-:W-:Y:S01]  /*0440*/  UMOV UR18, 0x80 ;  /* 0x0000008000127882 */ /* 0x000fe20000000000 */
[----:B------:R-:W-:Y:S01]  /*0450*/  NOP ;  /* 0x0000000000007918 */ /* 0x000fe20000000000 */
[----:B0-----:R-:W-:Y:S01]  /*0460*/  SHF.R.S32.HI R2, RZ, 0x1f, R5 ;  /* 0x0000001fff027819 */ /* 0x001fe20000011405 */
[----:B------:R-:W-:Y:S01]  /*0470*/  NOP ;  /* 0x0000000000007918 */ /* 0x000fe20000000000 */
[----:B------:R-:W-:Y:S01]  /*0480*/  IMAD.IADD R3, R0, 0x1, -R3 ;  /* 0x0000000100037824 */ /* 0x000fe200078e0a03 */
[----:B------:R-:W-:Y:S01]  /*0490*/  ULDC UR17, c[0x0][0x148] ;  /* 0x0000520000117ab9 */ /* 0x000fe20000000800 */
[----:B------:R-:W-:Y:S01]  /*04a0*/  LEA.HI R2, R2, R5, RZ, 0x2 ;  /* 0x0000000502027211 */ /* 0x000fe200078f10ff */
[----:B------:R-:W-:Y:S01]  /*04b0*/  IMAD.MOV.U32 R23, RZ, RZ, 0x1 ;  /* 0x00000001ff177424 */ /* 0x000fe200078e00ff */
[----:B------:R0:W0:Y:S01]  /*04c0*/  SHFL.IDX PT, R97, R4, RZ, 0x1f ;  /* 0x00001fff04617589 */ /* 0x00002200000e0000 */
[----:B------:R-:W-:-:S02]  /*04d0*/  SHF.R.S32.HI R6, RZ, 0x1f, R3 ;  /* 0x0000001fff067819 */ /* 0x000fc40000011403 */
[----:B------:R-:W-:Y:S02]  /*04e0*/  LOP3.LUT R2, R2, 0x3ffffffc, RZ, 0xc0, !PT ;  /* 0x3ffffffc02027812 */ /* 0x000fe400078ec0ff */
[----:B-----5:R-:W-:Y:S02]  /*04f0*/  I2FP.F32.U32 R10, UR15 ;  /* 0x0000000f000a7c45 */ /* 0x020fe40008201000 */
[----:B------:R-:W-:Y:S01]  /*0500*/  LEA.HI R7, R6, R3, RZ, 0x3 ;  /* 0x0000000306077211 */ /* 0x000fe200078f18ff */
[----:B------:R-:W-:Y:S01]  /*0510*/  IMAD.IADD R2, R5, 0x1, -R2 ;  /* 0x0000000105027824 */ /* 0x000fe200078e0a02 */
[----:B-1----:R-:W-:Y:S01]  /*0520*/  ISETP.NE.OR P0, PT, R8, RZ, !P0 ;  /* 0x000000ff0800720c */ /* 0x002fe20004705670 */
[----:B------:R-:W-:Y:S01]  /*0530*/  FMUL R10, R10, UR4 ;  /* 0x000000040a0a7c20 */ /* 0x000fe20008400000 */
[--C-:B------:R-:W-:Y:S01]  /*0540*/  SHF.R.S32.HI R8, RZ, 0x3, R7.reuse ;  /* 0x00000003ff087819 */ /* 0x100fe20000011407 */
[----:B------:R-:W-:Y:S01]  /*0550*/  ULDC UR4, c[0x0][0x154] ;  /* 0x0000550000047ab9 */ /* 0x000fe20000000800 */
[----:B------:R-:W-:-:S02]  /*0560*/  SHF.R.S32.HI R7, RZ, 0x1f, R7 ;  /* 0x0000001fff077819 */ /* 0x000fc40000011407 */
[----:B--2---:R-:W-:Y:S01]  /*0570*/  ISETP.NE.OR P1, PT, R9, RZ, !P1 ;  /* 0x000000ff0900720c */ /* 0x004fe20004f25670 */
[----:B------:R-:W1:Y:S01]  /*0580*/  F2I.U32.TRUNC.NTZ R10, R10 ;  /* 0x0000000a000a7305 */ /* 0x000e62000020f000 */
[----:B------:R-:W-:Y:S02]  /*0590*/  LEA.HI R7, R7, R8, RZ, 0x2 ;  /* 0x0000000807077211 */ /* 0x000fe400078f10ff */
[----:B---3--:R-:W-:Y:S02]  /*05a0*/  I2FP.F32.U32 R9, UR8 ;  /* 0x0000000800097c45 */ /* 0x008fe40008201000 */
[----:B------:R-:W-:Y:S01]  /*05b0*/  LOP3.LUT R7, R7, 0xfffffffc, RZ, 0xc0, !PT ;  /* 0xfffffffc07077812 */ /* 0x000fe200078ec0ff */
[----:B------:R-:W-:Y:S01]  /*05c0*/  VOTEU.ALL UP0, P0 ;  /* 0x00000000003f7886 */ /* 0x000fe20000000000 */
[----:B------:R-:W-:Y:S01]  /*05d0*/  ISETP.NE.AND P2, PT, RZ, UR19, PT ;  /* 0x00000013ff007c0c */ /* 0x000fe2000bf45270 */
[----:B------:R-:W-:Y:S02]  /*05e0*/  FMUL R9, R9, UR4 ;  /* 0x0000000409097c20 */ /* 0x000fe40008400000 */
[----:B------:R-:W-:Y:S01]  /*05f0*/  IMAD.IADD R7, R8, 0x1, -R7 ;  /* 0x0000000108077824 */ /* 0x000fe200078e0a07 */
[----:B------:R-:W2:Y:S01]  /*0600*/  @!UP0 S2UR UR11, SR_CgaCtaId ;  /* 0x00000000000b89c3 */ /* 0x000ea20000008800 */
[----:B------:R-:W-:Y:S01]  /*0610*/  VOTEU.ALL UP1, P1 ;  /* 0x00000000003f7886 */ /* 0x000fe20000820000 */
[----:B------:R-:W-:Y:S01]  /*0620*/  @!UP0 UMOV UR10, 0x400 ;  /* 0x00000400000a8882 */ /* 0x000fe20000000000 */
[----:B------:R-:W-:Y:S01]  /*0630*/  IMAD R2, R2, 0x4, R7 ;  /* 0x0000000402027824 */ /* 0x000fe200078e0207 */
[----:B-1----:R-:W-:Y:S01]  /*0640*/  R2UR UR4, R10 ;  /* 0x000000000a0472ca */ /* 0x002fe200000e0000 */
[----:B------:R-:W1:Y:S01]  /*0650*/  F2I.U32.TRUNC.NTZ R9, R9 ;  /* 0x0000000900097305 */ /* 0x000e62000020f000 */
[----:B------:R-:W-:Y:S01]  /*0660*/  @!UP1 UMOV UR13, 0x400 ;  /* 0x00000400000d9882 */ /* 0x000fe20000000000 */
[C---:B------:R-:W-:Y:S01]  /*0670*/  IMAD.SHL.U32 R5, R2.reuse, 0x4, RZ ;  /* 0x0000000402057824 */ /* 0x040fe200078e00ff */
[----:B------:R-:W3:Y:S01]  /*0680*/  @!UP1 S2UR UR16, SR_CgaCtaId ;  /* 0x00000000001099c3 */ /* 0x000ee20000008800 */
[C---:B------:R-:W-:Y:S01]  /*0690*/  LEA.HI R7, R2.reuse, R2, RZ, 0x1 ;  /* 0x0000000202077211 */ /* 0x040fe200078f08ff */
[----:B------:R-:W-:Y:S01]  /*06a0*/  VOTEU.ALL UP2, P1 ;  /* 0x00000000003f7886 */ /* 0x000fe20000840000 */
[----:B------:R-:W-:Y:S01]  /*06b0*/  VOTEU.ALL UP3, P1 ;  /* 0x00000000003f7886 */ /* 0x000fe20000860000 */
[----:B------:R-:W-:Y:S01]  /*06c0*/  LOP3.LUT R22, R2, 0xc, R5, 0x78, !PT ;  /* 0x0000000c02167812 */ /* 0x000fe200078e7805 */
[----:B------:R-:W-:Y:S01]  /*06d0*/  VOTEU.ALL UP4, P1 ;  /* 0x00000000003f7886 */ /* 0x000fe20000880000 */
[----:B------:R-:W-:Y:S01]  /*06e0*/  LOP3.LUT R7, R7, 0xfffffffe, RZ, 0xc0, !PT ;  /* 0xfffffffe07077812 */ /* 0x000fe200078ec0ff */
[----:B------:R-:W-:Y:S01]  /*06f0*/  VOTEU.ALL UP5, P1 ;  /* 0x00000000003f7886 */ /* 0x000fe200008a0000 */
[----:B------:R-:W5:Y:S01]  /*0700*/  LDC R5, c[0x0][0x140] ;  /* 0x00005000ff057b82 */ /* 0x000f620000000800 */
[----:B------:R-:W-:-:S02]  /*0710*/  UIADD3 UR4, -UR4, URZ, URZ ;  /* 0x0000003f04047290 */ /* 0x000fc4000fffe13f */
[----:B------:R-:W-:Y:S01]  /*0720*/  IMAD.IADD R7, R2, 0x1, -R7 ;  /* 0x0000000102077824 */ /* 0x000fe200078e0a07 */
[----:B-1----:R-:W-:Y:S01]  /*0730*/  R2UR UR9, R9 ;  /* 0x00000000090972ca */ /* 0x002fe200000e0000 */
[----:B------:R-:W-:-:S03]  /*0740*/  UIMAD UR7, UR7, UR4, UR15 ;  /* 0x00000004070772a4 */ /* 0x000fc6000f8e020f */
[----:B------:R-:W-:Y:S01]  /*0750*/  UMOV UR4, 0x20 ;  /* 0x0000002000047882 */ /* 0x000fe20000000000 */
[----:B--2---:R-:W-:Y:S02]  /*0760*/  @!UP0 ULEA UR12, UR11, UR10, 0x18 ;  /* 0x0000000a0b0c8291 */ /* 0x004fe4000f8ec03f */
[----:B------:R-:W-:Y:S01]  /*0770*/  ISETP.NE.AND P3, PT, R7, UR7, PT ;  /* 0x0000000707007c0c */ /* 0x000fe2000bf65270 */
[----:B------:R-:W-:-:S04]  /*0780*/  @!UP0 UIADD3 UR4, -UR4, 0x100000, URZ ;  /* 0x0010000004048890 */ /* 0x000fc8000fffe13f */
[----:B------:R-:W-:Y:S02]  /*0790*/  @!UP0 USHF.L.U32 UR5, UR4, 0xb, URZ ;  /* 0x0000000b04058899 */ /* 0x000fe4000800063f */
[----:B------:R-:W-:Y:S02]  /*07a0*/  @!UP0 USHF.L.U32 UR4, UR4, 0x1, URZ ;  /* 0x0000000104048899 */ /* 0x000fe4000800063f */
[----:B------:R-:W-:-:S04]  /*07b0*/  @!UP1 UIADD3 UR10, -UR18, 0x100000, URZ ;  /* 0x00100000120a9890 */ /* 0x000fc8000fffe13f */
[----:B------:R-:W-:Y:S02]  /*07c0*/  @!UP1 USHF.L.U32 UR11, UR10, 0xb, URZ ;  /* 0x0000000b0a0b9899 */ /* 0x000fe4000800063f */
[----:B------:R-:W-:Y:S02]  /*07d0*/  @!UP1 USHF.L.U32 UR10, UR10, 0x1, URZ ;  /* 0x000000010a0a9899 */ /* 0x000fe4000800063f */
[----:B---3--:R-:W-:Y:S01]  /*07e0*/  @!UP1 ULEA UR13, UR16, UR13, 0x18 ;  /* 0x0000000d100d9291 */ /* 0x008fe2000f8ec03f */
[----:B------:R-:W-:Y:S01]  /*07f0*/  VOTEU.ALL UP0, P0 ;  /* 0x00000000003f7886 */ /* 0x000fe20000000000 */
[----:B------:R-:W-:Y:S01]  /*0800*/  VOTEU.ALL UP1, P0 ;  /* 0x00000000003f7886 */ /* 0x000fe20000020000 */
[----:B------:R-:W-:Y:S01]  /*0810*/  UIADD3 UR9, -UR9, URZ, URZ ;  /* 0x0000003f09097290 */ /* 0x000fe2000fffe13f */
[----:B------:R-:W-:Y:S01]  /*0820*/  LOP3.LUT P0, RZ, R3, 0x7, RZ, 0xc0, !PT ;  /* 0x0000000703ff7812 */ /* 0x000fe2000780c0ff */
[----:B------:R-:W1:Y:S02]  /*0830*/  FENCE.VIEW.ASYNC.S ;  /* 0x00000000000073c6 */ /* 0x000e640000000000 */
[----:B-1----:R-:W1:Y:S01]  /*0840*/  @!UP0 SYNCS.EXCH.64 URZ, [UR12+0x70], UR4 ;  /* 0x000070040c3f85b2 */ /* 0x002e620008000100 */
[----:B------:R-:W-:-:S02]  /*0850*/  @P3 LEA.HI R2, R22, R22, RZ, 0x1 ;  /* 0x0000001616023211 */ /* 0x000fc400078f08ff */
[----:B-----5:R-:W-:Y:S02]  /*0860*/  ISETP.EQ.U32.AND P1, PT, R5, 0x1, PT ;  /* 0x000000010500780c */ /* 0x020fe40003f22070 */
[----:B------:R-:W-:Y:S02]  /*0870*/  @P3 SHF.R.S32.HI R2, RZ, 0x1, R2 ;  /* 0x00000001ff023819 */ /* 0x000fe40000011402 */
[----:B------:R-:W-:Y:S01]  /*0880*/  ISETP.LT.U32.AND P0, PT, R22, 0x4, !P0 ;  /* 0x000000041600780c */ /* 0x000fe20004701070 */
[----:B------:R2:W3:Y:S01]  /*0890*/  @!UP1 SYNCS.EXCH.64 URZ, [UR12+0x78], UR4 ;  /* 0x000078040c3f95b2 */ /* 0x0004e20008000100 */
[----:B------:R-:W-:Y:S01]  /*08a0*/  NOP ;  /* 0x0000000000007918 */ /* 0x000fe20000000000 */
[----:B--2---:R-:W-:Y:S01]  /*08b0*/  UIMAD UR4, UR17, UR9, UR8 ;  /* 0x00000009110472a4 */ /* 0x004fe2000f8e0208 */
[----:B------:R2:W0:Y:S05]  /*08c0*/  @!UP2 SYNCS.EXCH.64 URZ, [UR13+0x50], UR10 ;  /* 0x0000500a0d3fa5b2 */ /* 0x00042a0008000100 */
[----:B------:R-:W-:-:S02]  /*08d0*/  @P3 ISETP.NE.AND P4, PT, R2, UR4, PT ;  /* 0x0000000402003c0c */ /* 0x000fc4000bf85270 */
[----:B------:R-:W-:Y:S02]  /*08e0*/  SEL R2, RZ, 0x1, !P0 ;  /* 0x00000001ff027807 */ /* 0x000fe40004000000 */
[----:B------:R-:W-:-:S04]  /*08f0*/  @P3 SEL R23, RZ, 0x1, P4 ;  /* 0x00000001ff173807 */ /* 0x000fc80002000000 */
[----:B------:R-:W-:Y:S01]  /*0900*/  LOP3.LUT R23, R23, R2, RZ, 0xc0, !PT ;  /* 0x0000000217177212 */ /* 0x000fe200078ec0ff */
[----:B------:R2:W0:Y:S01]  /*0910*/  @!UP3 SYNCS.EXCH.64 URZ, [UR13+0x58], UR10 ;  /* 0x0000580a0d3fb5b2 */ /* 0x0004220008000100 */
[----:B------:R2:W0:Y:S01]  /*0920*/  @!UP4 SYNCS.EXCH.64 URZ, [UR13+0x60], UR10 ;  /* 0x0000600a0d3fc5b2 */ /* 0x0004220008000100 */
[----:B------:R2:W0:Y:S01]  /*0930*/  @!UP5 SYNCS.EXCH.64 URZ, [UR13+0x68], UR10 ;  /* 0x0000680a0d3fd5b2 */ /* 0x0004220008000100 */
[----:B------:R-:W-:Y:S01]  /*0940*/  NOP ;  /* 0x0000000000007918 */ /* 0x000fe20000000000 */
[----:B-12---:R-:W-:Y:S05]  /*0950*/  @!P1 BRA `(.L_x_3) ;  /* 0x0000000000089947 */ /* 0x006fea0003800000 */
[----:B0--34-:R-:W-:Y:S01]  /*0960*/  UCGABAR_ARV ;  /* 0x00000000000079c7 */ /* 0x019fe20008000000 */
[----:B------:R-:W-:Y:S05]  /*0970*/  BRA `(.L_x_4) ;  /* 0x0000000000047947 */ /* 0x000fea0003800000 */
.L_x_3:
[----:B0--34-:R-:W-:Y:S01]  /*0980*/  NOP ;  /* 0x0000000000007918 */ /* 0x019fe20000000000 */
.L_x_4:
[----:B------:R-:W-:Y:S01]  /*0990*/  ULDC.64 UR4, c[0x0][0x598] ;  /* 0x0001660000047ab9 */ /* 0x000fe20000000a00 */
[----:B------:R-:W-:Y:S01]  /*09a0*/  ULDC.64 UR54, c[0x0][0x208] ;  /* 0x0000820000367ab9 */ /* 0x000fe20000000a00 */
[----:B------:R-:W-:-:S04]  /*09b0*/  ISETP.NE.U32.AND P0, PT, RZ, UR4, PT ;  /* 0x00000004ff007c0c */ /* 0x000fc8000bf05070 */
[----:B------:R-:W-:-:S13]  /*09c0*/  ISETP.NE.AND.EX P0, PT, RZ, UR5, PT, P0 ;  /* 0x00000005ff007c0c */ /* 0x000fda000bf05300 */
[----:B------:R-:W-:Y:S05]  /*09d0*/  @!P0 BRA `(.L_x_5) ;  /* 0x00000000001c8947 */ /* 0x000fea0003800000 */
[----:B------:R-:W0:Y:S02]  /*09e0*/  LDC.64 R4, c[0x0][0x598] ;  /* 0x00016600ff047b82 */ /* 0x000e240000000a00 */
[----:B0-----:R-:W2:Y:S02]  /*09f0*/  LDG.E.64 R4, desc[UR54][R4.64] ;  /* 0x0000003604047981 */ /* 0x001ea4000c1e1b00 */
[----:B--2---:R-:W-:-:S04]  /*0a00*/  ISETP.NE.U32.AND P0, PT, R4, RZ, PT ;  /* 0x000000ff0400720c */ /* 0x004fc80003f05070 */
[----:B------:R-:W-:-:S13]  /*0a10*/  ISETP.NE.AND.EX P0, PT, R5, RZ, PT, P0 ;  /* 0x000000ff0500720c */ /* 0x000fda0003f05300 */
[----:B------:R-:W-:Y:S05]  /*0a20*/  @!P0 BRA `(.L_x_5) ;  /* 0x0000000000088947 */ /* 0x000fea0003800000 */
[----:B------:R0:W5:Y:S01]  /*0a30*/  LD.E R88, desc[UR54][R4.64] ;  /* 0x0000003604587980 */ /* 0x000162000c101900 */
[----:B------:R-:W-:Y:S05]  /*0a40*/  BRA `(.L_x_6) ;  /* 0x0000000000247947 */ /* 0x000fea0003800000 */
.L_x_5:
[----:B------:R-:W-:Y:S02]  /*0a50*/  ULDC.64 UR4, c[0x0][0x588] ;  /* 0x0001620000047ab9 */ /* 0x000fe40000000a00 */
[----:B------:R-:W-:-:S04]  /*0a60*/  ISETP.NE.U32.AND P0, PT, RZ, UR4, PT ;  /* 0x00000004ff007c0c */ /* 0x000fc8000bf05070 */
[----:B------:R-:W-:-:S13]  /*0a70*/  ISETP.NE.AND.EX P0, PT, RZ, UR5, PT, P0 ;  /* 0x00000005ff007c0c */ /* 0x000fda000bf05300 */
[----:B------:R-:W-:Y:S05]  /*0a80*/  @!P0 BRA `(.L_x_7) ;  /* 0x00000000000c8947 */ /* 0x000fea0003800000 */
[----:B------:R-:W0:Y:S02]  /*0a90*/  LDC.64 R88, c[0x0][0x588] ;  /* 0x00016200ff587b82 */ /* 0x000e240000000a00 */
[----:B0-----:R1:W5:Y:S01]  /*0aa0*/  LDG.E R88, desc[UR54][R88.64] ;  /* 0x0000003658587981 */ /* 0x001362000c1e1900 */
[----:B------:R-:W-:Y:S05]  /*0ab0*/  BRA `(.L_x_6) ;  /* 0x0000000000087947 */ /* 0x000fea0003800000 */
.L_x_7:
[----:B------:R-:W-:Y:S02]  /*0ac0*/  ULDC UR4, c[0x0][0x580] ;  /* 0x0001600000047ab9 */ /* 0x000fe40000000800 */
[----:B------:R-:W-:-:S07]  /*0ad0*/  IMAD.U32 R88, RZ, RZ, UR4 ;  /* 0x00000004ff587e24 */ /* 0x000fce000f8e00ff */
.L_x_6:
[----:B------:R-:W-:Y:S02]  /*0ae0*/  ULDC.64 UR4, c[0x0][0x5a0] ;  /* 0x0001680000047ab9 */ /* 0x000fe40000000a00 */
[----:B------:R-:W-:-:S04]  /*0af0*/  ISETP.NE.U32.AND P0, PT, RZ, UR4, PT ;  /* 0x00000004ff007c0c */ /* 0x000fc8000bf05070 */
[----:B------:R-:W-:-:S13]  /*0b00*/  ISETP.NE.AND.EX P0, PT, RZ, UR5, PT, P0 ;  /* 0x00000005ff007c0c */ /* 0x000fda000bf05300 */
[----:B------:R-:W-:Y:S05]  /*0b10*/  @!P0 BRA `(.L_x_8) ;  /* 0x00000000001c8947 */ /* 0x000fea0003800000 */
[----:B0-----:R-:W0:Y:S02]  /*0b20*/  LDC.64 R4, c[0x0][0x5a0] ;  /* 0x00016800ff047b82 */ /* 0x001e240000000a00 */
[----:B0-----:R-:W2:Y:S02]  /*0b30*/  LDG.E.64 R4, desc[UR54][R4.64] ;  /* 0x0000003604047981 */ /* 0x001ea4000c1e1b00 */
[----:B--2---:R-:W-:-:S04]  /*0b40*/  ISETP.NE.U32.AND P0, PT, R4, RZ, PT ;  /* 0x000000ff0400720c */ /* 0x004fc80003f05070 */
[----:B------:R-:W-:-:S13]  /*0b50*/  ISETP.NE.AND.EX P0, PT, R5, RZ, PT, P0 ;  /* 0x000000ff0500720c */ /* 0x000fda0003f05300 */
[----:B------:R-:W-:Y:S05]  /*0b60*/  @!P0 BRA `(.L_x_8) ;  /* 0x0000000000088947 */ /* 0x000fea0003800000 */
[----:B-1----:R0:W5:Y:S01]  /*0b70*/  LD.E R89, desc[UR54][R4.64] ;  /* 0x0000003604597980 */ /* 0x002162000c101900 */
[----:B------:R-:W-:Y:S05]  /*0b80*/  BRA `(.L_x_9) ;  /* 0x0000000000247947 */ /* 0x000fea0003800000 */
.L_x_8:
[----:B------:R-:W-:Y:S02]  /*0b90*/  ULDC.64 UR4, c[0x0][0x590] ;  /* 0x0001640000047ab9 */ /* 0x000fe40000000a00 */
[----:B------:R-:W-:-:S04]  /*0ba0*/  ISETP.NE.U32.AND P0, PT, RZ, UR4, PT ;  /* 0x00000004ff007c0c */ /* 0x000fc8000bf05070 */
[----:B------:R-:W-:-:S13]  /*0bb0*/  ISETP.NE.AND.EX P0, PT, RZ, UR5, PT, P0 ;  /* 0x00000005ff007c0c */ /* 0x000fda000bf05300 */
[----:B------:R-:W-:Y:S05]  /*0bc0*/  @!P0 BRA `(.L_x_10) ;  /* 0x00000000000c8947 */ /* 0x000fea0003800000 */
[----:B0-----:R-:W1:Y:S02]  /*0bd0*/  LDC.64 R4, c[0x0][0x590] ;  /* 0x00016400ff047b82 */ /* 0x001e640000000a00 */
[----:B-1----:R1:W5:Y:S01]  /*0be0*/  LDG.E R89, desc[UR54][R4.64] ;  /* 0x0000003604597981 */ /* 0x002362000c1e1900 */
[----:B------:R-:W-:Y:S05]  /*0bf0*/  BRA `(.L_x_9) ;  /* 0x0000000000087947 */ /* 0x000fea0003800000 */
.L_x_10:
[----:B------:R-:W-:Y:S02]  /*0c00*/  ULDC UR4, c[0x0][0x584] ;  /* 0x0001610000047ab9 */ /* 0x000fe40000000800 */
[----:B-1----:R-:W-:-:S07]  /*0c10*/  IMAD.U32 R89, RZ, RZ, UR4 ;  /* 0x00000004ff597e24 */ /* 0x002fce000f8e00ff */
.L_x_9:
[----:B------:R-:W-:Y:S01]  /*0c20*/  ULDC UR4, c[0x0][0x65c] ;  /* 0x0001970000047ab9 */ /* 0x000fe20000000800 */
[----:B01----:R-:W0:Y:S01]  /*0c30*/  LDC.64 R4, c[0x0][0x650] ;  /* 0x00019400ff047b82 */ /* 0x003e220000000a00 */
[----:B------:R-:W-:Y:S01]  /*0c40*/  UISETP.NE.AND UP2, UPT, UR4, 0x1, UPT ;  /* 0x000000010400788c */ /* 0x000fe2000bf45270 */
[----:B------:R-:W-:Y:S01]  /*0c50*/  IMAD.MOV.U32 R18, RZ, RZ, -0x1 ;  /* 0xffffffffff127424 */ /* 0x000fe200078e00ff */
[----:B------:R-:W-:Y:S01]  /*0c60*/  UISETP.NE.AND UP0, UPT, UR19, 0x2, UPT ;  /* 0x000000021300788c */ /* 0x000fe2000bf05270 */
[----:B------:R-:W-:Y:S01]  /*0c70*/  IMAD.MOV.U32 R19, RZ, RZ, -0x1 ;  /* 0xffffffffff137424 */ /* 0x000fe200078e00ff */
[----:B------:R-:W-:-:S07]  /*0c80*/  UP2UR UR38, UPR, URZ, 0x4 ;  /* 0x000000043f267883 */ /* 0x000fce0008000000 */
[----:B------:R-:W-:Y:S01]  /*0c90*/  @UP2 ULDC UR12, c[0x0][0x10] ;  /* 0x00000400000c2ab9 */ /* 0x000fe20000000800 */
[----:B------:R-:W-:Y:S01]  /*0ca0*/  @UP2 UMOV UR4, UR8 ;  /* 0x0000000800042c82 */ /* 0x000fe20008000000 */
[----:B------:R-:W-:Y:S01]  /*0cb0*/  @UP2 UMOV UR5, URZ ;  /* 0x0000003f00052c82 */ /* 0x000fe20008000000 */
[----:B------:R-:W-:Y:S01]  /*0cc0*/  @!UP2 ULDC UR16, c[0x0][0xc] ;  /* 0x000003000010aab9 */ /* 0x000fe20000000800 */
[----:B------:R-:W-:Y:S01]  /*0cd0*/  @UP2 UIMAD.WIDE.U32 UR12, UR15, UR12, UR4 ;  /* 0x0000000c0f0c22a5 */ /* 0x000fe2000f8e0004 */
[----:B------:R-:W-:Y:S02]  /*0ce0*/  ULDC UR10, c[0x0][0xc] ;  /* 0x00000300000a7ab9 */ /* 0x000fe40000000800 */
[----:B------:R-:W-:Y:S01]  /*0cf0*/  @UP2 UMOV UR4, URZ ;  /* 0x0000003f00042c82 */ /* 0x000fe20008000000 */
[----:B------:R-:W-:Y:S01]  /*0d00*/  UMOV UR5, URZ ;  /* 0x0000003f00057c82 */ /* 0x000fe20008000000 */
[----:B------:R-:W-:Y:S01]  /*0d10*/  @UP2 UIADD3 UR18, UR13, UR4, URZ ;  /* 0x000000040d122290 */ /* 0x000fe2000fffe03f */
[----:B------:R-:W-:-:S02]  /*0d20*/  ULDC UR11, c[0x0][0x10] ;  /* 0x00000400000b7ab9 */ /* 0x000fc40000000800 */
[----:B------:R-:W-:Y:S01]  /*0d30*/  UMOV UR4, UR15 ;  /* 0x0000000f00047c82 */ /* 0x000fe20008000000 */
[----:B------:R-:W-:Y:S02]  /*0d40*/  UIMAD.WIDE.U32 UR10, UR10, UR11, URZ ;  /* 0x0000000b0a0a72a5 */ /* 0x000fe4000f8e003f */
[----:B------:R-:W-:Y:S01]  /*0d50*/  @!UP2 UIMAD.WIDE.U32 UR4, UR8, UR16, UR4 ;  /* 0x000000100804a2a5 */ /* 0x000fe2000f8e0004 */
[----:B------:R-:W-:Y:S02]  /*0d60*/  ULDC UR13, c[0x0][0x14] ;  /* 0x00000500000d7ab9 */ /* 0x000fe40000000800 */
[----:B------:R-:W-:Y:S02]  /*0d70*/  UIMAD.WIDE.U32 UR52, UR10, UR13, URZ ;  /* 0x0000000d0a3472a5 */ /* 0x000fe4000f8e003f */
[----:B------:R-:W-:Y:S02]  /*0d80*/  UIMAD UR39, UR11, UR13, URZ ;  /* 0x0000000d0b2772a4 */ /* 0x000fe4000f8e023f */
[----:B------:R-:W-:Y:S01]  /*0d90*/  @!UP2 UMOV UR12, UR4 ;  /* 0x00000004000cac82 */ /* 0x000fe20008000000 */
[----:B------:R-:W-:Y:S01]  /*0da0*/  @!UP2 UMOV UR18, UR5 ;  /* 0x000000050012ac82 */ /* 0x000fe20008000000 */
[----:B------:R-:W-:-:S02]  /*0db0*/  UIADD3 UR39, UR53, UR39, URZ ;  /* 0x0000002735277290 */ /* 0x000fc4000fffe03f */
[----:B------:R-:W-:-:S04]  /*0dc0*/  UIADD3 UR4, UP1, UR12, UR52, URZ ;  /* 0x000000340c047290 */ /* 0x000fc8000ff3e03f */
[----:B------:R-:W-:Y:S02]  /*0dd0*/  UIADD3.X UR5, UR18, UR39, URZ, UP1, !UPT ;  /* 0x0000002712057290 */ /* 0x000fe40008ffe43f */
[----:B------:R-:W-:Y:S02]  /*0de0*/  USEL UR4, UR4, UR12, !UP0 ;  /* 0x0000000c04047287 */ /* 0x000fe4000c000000 */
[----:B------:R-:W-:-:S04]  /*0df0*/  USEL UR5, UR5, UR18, !UP0 ;  /* 0x0000001205057287 */ /* 0x000fc8000c000000 */
[----:B0-----:R-:W-:Y:S01]  /*0e00*/  ISETP.LE.U32.AND P0, PT, R4, UR4, PT ;  /* 0x0000000404007c0c */ /* 0x001fe2000bf03070 */
[----:B------:R-:W-:Y:S01]  /*0e10*/  IMAD.U32 R16, RZ, RZ, UR4 ;  /* 0x00000004ff107e24 */ /* 0x000fe2000f8e00ff */
[----:B------:R-:W-:Y:S01]  /*0e20*/  PRMT R4, RZ, 0x7610, R4 ;  /* 0x00007610ff047816 */ /* 0x000fe20000000004 */
[----:B------:R-:W-:Y:S02]  /*0e30*/  IMAD.U32 R2, RZ, RZ, UR5 ;  /* 0x00000005ff027e24 */ /* 0x000fe4000f8e00ff */
[----:B------:R-:W-:-:S03]  /*0e40*/  IMAD.U32 R17, RZ, RZ, UR5 ;  /* 0x00000005ff117e24 */ /* 0x000fc6000f8e00ff */
[----:B------:R-:W-:Y:S01]  /*0e50*/  ISETP.GE.U32.AND.EX P0, PT, R2, R5, PT, P0 ;  /* 0x000000050200720c */ /* 0x000fe20003f06100 */
[----:B------:R-:W-:-:S12]  /*0e60*/  IMAD.MOV.U32 R2, RZ, RZ, -0x1 ;  /* 0xffffffffff027424 */ /* 0x000fd800078e00ff */
[----:B------:R-:W-:Y:S05]  /*0e70*/  @P0 BRA `(.L_x_11) ;  /* 0x0000000400500947 */ /* 0x000fea0003800000 */
[----:B------:R-:W-:Y:S01]  /*0e80*/  ULDC.64 UR18, c[0x0][0x628] ;  /* 0x00018a0000127ab9 */ /* 0x000fe20000000a00 */
[C---:B------:R-:W-:Y:S01]  /*0e90*/  R2UR UR20, R16.reuse ;  /* 0x00000000101472ca */ /* 0x040fe200000e0000 */
[----:B------:R-:W-:Y:S01]  /*0ea0*/  ULDC UR16, c[0x0][0x630] ;  /* 0x00018c0000107ab9 */ /* 0x000fe20000000800 */
[----:B------:R-:W-:Y:S02]  /*0eb0*/  ISETP.NE.U32.AND P0, PT, RZ, UR18, PT ;  /* 0x00000012ff007c0c */ /* 0x000fe4000bf05070 */
[----:B------:R-:W-:Y:S02]  /*0ec0*/  R2UR UR4, R16 ;  /* 0x00000000100472ca */ /* 0x000fe400000e0000 */
[----:B------:R-:W-:Y:S02]  /*0ed0*/  ISETP.NE.AND.EX P0, PT, RZ, UR19, PT, P0 ;  /* 0x00000013ff007c0c */ /* 0x000fe4000bf05300 */
[----:B------:R-:W-:-:S11]  /*0ee0*/  R2UR UR5, R17 ;  /* 0x00000000110572ca */ /* 0x000fd600000e0000 */
[----:B------:R-:W-:Y:S05]  /*0ef0*/  @!P0 BRA `(.L_x_12) ;  /* 0x0000000000308947 */ /* 0x000fea0003800000 */
[----:B------:R-:W-:Y:S01]  /*0f00*/  R2UR UR4, R16 ;  /* 0x00000000100472ca */ /* 0x000fe200000e0000 */
[----:B------:R-:W-:Y:S01]  /*0f10*/  ULDC UR12, c[0x0][0x634] ;  /* 0x00018d00000c7ab9 */ /* 0x000fe20000000800 */
[----:B------:R-:W-:-:S11]  /*0f20*/  R2UR UR15, R17 ;  /* 0x00000000110f72ca */ /* 0x000fd600000e0000 */
[----:B------:R-:W-:-:S04]  /*0f30*/  UIADD3 UR12, UP1, UR4, UR12, URZ ;  /* 0x0000000c040c7290 */ /* 0x000fc8000ff3e03f */
[----:B------:R-:W-:-:S04]  /*0f40*/  UIADD3.X UR15, URZ, UR15, URZ, UP1, !UPT ;  /* 0x0000000f3f0f7290 */ /* 0x000fc80008ffe43f */
[----:B------:R-:W-:-:S04]  /*0f50*/  UIMAD.WIDE.U32 UR4, UR15, UR18, URZ ;  /* 0x000000120f0472a5 */ /* 0x000fc8000f8e003f */
[----:B------:R-:W-:Y:S02]  /*0f60*/  UIMAD.WIDE.U32 UR10, UP1, UR12, UR19, UR4 ;  /* 0x000000130c0a72a5 */ /* 0x000fe4000f820004 */
[----:B------:R-:W-:Y:S02]  /*0f70*/  UIMAD.WIDE.U32 UR4, UR12, UR18, URZ ;  /* 0x000000120c0472a5 */ /* 0x000fe4000f8e003f */
[----:B------:R-:W-:Y:S02]  /*0f80*/  UIADD3.X UR13, URZ, URZ, URZ, UP1, !UPT ;  /* 0x0000003f3f0d7290 */ /* 0x000fe40008ffe43f */
[----:B------:R-:W-:Y:S01]  /*0f90*/  UIADD3 URZ, UP1, UR5, UR10, URZ ;  /* 0x0000000a053f7290 */ /* 0x000fe2000ff3e03f */
[----:B------:R-:W-:-:S03]  /*0fa0*/  UMOV UR12, UR11 ;  /* 0x0000000b000c7c82 */ /* 0x000fc60008000000 */
[----:B------:R-:W-:-:S12]  /*0fb0*/  UIMAD.WIDE.U32.X UR4, UR15, UR19, UR12, UP1 ;  /* 0x000000130f0472a5 */ /* 0x000fd800088e040c */
.L_x_12:
[----:B------:R-:W-:Y:S01]  /*0fc0*/  USHF.R.U64 UR4, UR4, UR16, UR5 ;  /* 0x0000001004047299 */ /* 0x000fe20008001205 */
[----:B------:R-:W-:Y:S01]  /*0fd0*/  R2UR UR11, R17 ;  /* 0x00000000110b72ca */ /* 0x000fe200000e0000 */
[----:B------:R-:W-:Y:S02]  /*0fe0*/  USHF.R.U32.HI UR5, URZ, UR16, UR5 ;  /* 0x000000103f057299 */ /* 0x000fe40008011605 */
[----:B------:R-:W-:Y:S01]  /*0ff0*/  UIADD3 UR12, UP1, URZ, -UR4, URZ ;  /* 0x800000043f0c7290 */ /* 0x000fe2000ff3e03f */
[----:B------:R-:W-:Y:S01]  /*1000*/  ULDC.64 UR18, c[0x0][0x620] ;  /* 0x0001880000127ab9 */ /* 0x000fe20000000a00 */
[----:B------:R-:W-:Y:S02]  /*1010*/  UISETP.NE.AND UP2, UPT, UR38, URZ, UPT ;  /* 0x0000003f2600728c */ /* 0x000fe4000bf45270 */
[----:B------:R-:W-:Y:S01]  /*1020*/  UIADD3.X UR5, URZ, ~UR5, URZ, UP1, !UPT ;  /* 0x800000053f057290 */ /* 0x000fe20008ffe43f */
[----:B------:R-:W-:Y:S01]  /*1030*/  UMOV UR10, UR20 ;  /* 0x00000014000a7c82 */ /* 0x000fe20008000000 */
[----:B------:R-:W-:-:S02]  /*1040*/  ULDC UR13, c[0x0][0x618] ;  /* 0x00018600000d7ab9 */ /* 0x000fc40000000800 */
[----:B------:R-:W-:Y:S02]  /*1050*/  UIMAD UR5, UR5, UR18, URZ ;  /* 0x00000012050572a4 */ /* 0x000fe4000f8e023f */
[----:B------:R-:W-:Y:S02]  /*1060*/  UIMAD.WIDE.U32 UR10, UR12, UR18, UR10 ;  /* 0x000000120c0a72a5 */ /* 0x000fe4000f8e000a */
[----:B------:R-:W-:Y:S02]  /*1070*/  UIMAD UR12, UR12, UR19, UR5 ;  /* 0x000000130c0c72a4 */ /* 0x000fe4000f8e0205 */
[----:B------:R-:W-:Y:S02]  /*1080*/  @UP2 UIMAD UR7, UR17, UR9, UR8 ;  /* 0x00000009110722a4 */ /* 0x000fe4000f8e0208 */
[----:B------:R-:W-:Y:S01]  /*1090*/  UIADD3 UR11, UR11, UR12, URZ ;  /* 0x0000000c0b0b7290 */ /* 0x000fe2000fffe03f */
[----:B------:R-:W-:Y:S01]  /*10a0*/  ULDC.64 UR8, c[0x0][0x640] ;  /* 0x0001900000087ab9 */ /* 0x000fe20000000a00 */
[----:B------:R-:W-:-:S02]  /*10b0*/  ULDC UR15, c[0x0][0x608] ;  /* 0x00018200000f7ab9 */ /* 0x000fc40000000800 */
[----:B------:R-:W-:Y:S01]  /*10c0*/  USHF.R.U64 UR20, UR10, UR13, UR11 ;  /* 0x0000000d0a147299 */ /* 0x000fe2000800120b */
[----:B------:R-:W-:Y:S01]  /*10d0*/  ISETP.NE.U32.AND P0, PT, RZ, UR8, PT ;  /* 0x00000008ff007c0c */ /* 0x000fe2000bf05070 */
[----:B------:R-:W-:Y:S01]  /*10e0*/  USHF.R.U32.HI UR11, URZ, UR13, UR11 ;  /* 0x0000000d3f0b7299 */ /* 0x000fe2000801160b */
[----:B------:R-:W-:Y:S02]  /*10f0*/  ULDC UR21, c[0x0][0x658] ;  /* 0x0001960000157ab9 */ /* 0x000fe40000000800 */
[----:B------:R-:W-:Y:S01]  /*1100*/  ISETP.NE.AND.EX P0, PT, RZ, UR9, PT, P0 ;  /* 0x00000009ff007c0c */ /* 0x000fe2000bf05300 */
[----:B------:R-:W-:Y:S02]  /*1110*/  USHF.R.U64 UR25, UR20, UR15, UR11 ;  /* 0x0000000f14197299 */ /* 0x000fe4000800120b */
[----:B------:R-:W-:Y:S01]  /*1120*/  USHF.R.U32.HI UR11, URZ, UR15, UR11 ;  /* 0x0000000f3f0b7299 */ /* 0x000fe2000801160b */
[----:B------:R-:W-:Y:S01]  /*1130*/  UMOV UR10, 0xffffffff ;  /* 0xffffffff000a7882 */ /* 0x000fe20000000000 */
[----:B------:R-:W-:Y:S01]  /*1140*/  ULDC UR5, c[0x0][0x600] ;  /* 0x0001800000057ab9 */ /* 0x000fe20000000800 */
[----:B------:R-:W-:-:S02]  /*1150*/  USHF.L.U32 UR10, UR10, UR21, URZ ;  /* 0x000000150a0a7299 */ /* 0x000fc4000800063f */
[----:B------:R-:W-:Y:S02]  /*1160*/  USHF.R.U64 UR26, UR25, UR21, UR11 ;  /* 0x00000015191a7299 */ /* 0x000fe4000800120b */
[----:B------:R-:W-:Y:S02]  /*1170*/  ULOP3.LUT UR15, URZ, UR10, URZ, 0x33, !UPT ;  /* 0x0000000a3f0f7292 */ /* 0x000fe4000f8e333f */
[----:B------:R-:W-:Y:S02]  /*1180*/  UIADD3 UR19, UR5, -0x1, URZ ;  /* 0xffffffff05137890 */ /* 0x000fe4000fffe03f */
[----:B------:R-:W-:Y:S01]  /*1190*/  USHF.R.U32.HI UR11, URZ, UR21, UR11 ;  /* 0x000000153f0b7299 */ /* 0x000fe2000801160b */
[----:B------:R-:W-:Y:S01]  /*11a0*/  ULDC UR22, c[0x0][0x648] ;  /* 0x0001920000167ab9 */ /* 0x000fe20000000800 */
[----:B------:R-:W-:Y:S01]  /*11b0*/  ULDC UR23, c[0x0][0x638] ;  /* 0x00018e0000177ab9 */ /* 0x000fe20000000800 */
[----:B------:R-:W-:Y:S01]  /*11c0*/  UMOV UR24, 0x1 ;  /* 0x0000000100187882 */ /* 0x000fe20000000000 */
[----:B------:R-:W-:Y:S01]  /*11d0*/  UMOV UR10, UR26 ;  /* 0x0000001a000a7c82 */ /* 0x000fe20008000000 */
[----:B------:R-:W-:Y:S07]  /*11e0*/  @!P0 BRA `(.L_x_13) ;  /* 0x0000000000308947 */ /* 0x000fee0003800000 */
[----:B------:R-:W-:Y:S02]  /*11f0*/  ULDC UR16, c[0x0][0x64c] ;  /* 0x0001930000107ab9 */ /* 0x000fe40000000800 */
        /* <DEDUP_REMOVED lines=8> */
[----:B------:R-:W-:-:S07]  /*1280*/  UIMAD.WIDE.U32.X UR8, UR18, UR9, UR16, UP1 ;  /* 0x00000009120872a5 */ /* 0x000fce00088e0410 */
[----:B------:R-:W-:Y:S01]  /*1290*/  UMOV UR10, UR8 ;  /* 0x00000008000a7c82 */ /* 0x000fe20008000000 */
[----:B------:R-:W-:-:S05]  /*12a0*/  UMOV UR11, UR9 ;  /* 0x00000009000b7c82 */ /* 0x000fca0008000000 */
.L_x_13:
[----:B------:R-:W-:Y:S01]  /*12b0*/  USHF.R.U64 UR9, UR10, UR22, UR11 ;  /* 0x000000160a097299 */ /* 0x000fe2000800120b */
[----:B------:R-:W-:Y:S01]  /*12c0*/  IMAD.MOV.U32 R4, RZ, RZ, 0x1 ;  /* 0x00000001ff047424 */ /* 0x000fe200078e00ff */
[----:B------:R-:W-:Y:S01]  /*12d0*/  USHF.L.U32 UR8, UR24, UR21, URZ ;  /* 0x0000001518087299 */ /* 0x000fe2000800063f */
[----:B------:R-:W-:Y:S01]  /*12e0*/  IMAD.U32 R19, RZ, RZ, UR4 ;  /* 0x00000004ff137e24 */ /* 0x000fe2000f8e00ff */
[----:B------:R-:W-:Y:S02]  /*12f0*/  ULOP3.LUT UR15, UR25, UR15, URZ, 0xc0, !UPT ;  /* 0x0000000f190f7292 */ /* 0x000fe4000f8ec03f */
[----:B------:R-:W-:Y:S02]  /*1300*/  UIADD3 UR10, -UR9, URZ, URZ ;  /* 0x0000003f090a7290 */ /* 0x000fe4000fffe13f */
[----:B------:R-:W-:Y:S02]  /*1310*/  UIMAD UR15, UR8, UR9, UR15 ;  /* 0x00000009080f72a4 */ /* 0x000fe4000f8e020f */
[----:B------:R-:W-:-:S02]  /*1320*/  ULOP3.LUT UR19, UR20, UR19, URZ, 0xc0, !UPT ;  /* 0x0000001314137292 */ /* 0x000fc4000f8ec03f */
[----:B------:R-:W-:Y:S01]  /*1330*/  UIMAD UR8, UR10, UR23, UR26 ;  /* 0x000000170a0872a4 */ /* 0x000fe2000f8e021a */
[----:B------:R-:W-:Y:S01]  /*1340*/  ULDC UR9, c[0x0][0x610] ;  /* 0x0001840000097ab9 */ /* 0x000fe20000000800 */
[----:B------:R-:W-:Y:S02]  /*1350*/  UISETP.NE.AND UP1, UPT, UR38, URZ, UPT ;  /* 0x0000003f2600728c */ /* 0x000fe4000bf25270 */
[----:B------:R-:W-:Y:S02]  /*1360*/  UIMAD UR7, UR15, UR9, UR7 ;  /* 0x000000090f0772a4 */ /* 0x000fe4000f8e0207 */
[----:B------:R-:W-:-:S04]  /*1370*/  UIMAD UR8, UR8, UR5, UR19 ;  /* 0x00000005080872a4 */ /* 0x000fc8000f8e0213 */
[----:B------:R-:W-:Y:S02]  /*1380*/  USEL UR5, UR8, UR7, !UP1 ;  /* 0x0000000708057287 */ /* 0x000fe4000c800000 */
[----:B------:R-:W-:-:S04]  /*1390*/  USEL UR7, UR7, UR8, !UP1 ;  /* 0x0000000807077287 */ /* 0x000fc8000c800000 */
[----:B------:R-:W-:Y:S02]  /*13a0*/  IMAD.U32 R2, RZ, RZ, UR5 ;  /* 0x00000005ff027e24 */ /* 0x000fe4000f8e00ff */
[----:B------:R-:W-:-:S07]  /*13b0*/  IMAD.U32 R18, RZ, RZ, UR7 ;  /* 0x00000007ff127e24 */ /* 0x000fce000f8e00ff */
.L_x_11:
[----:B------:R-:W-:Y:S05]  /*13c0*/  @!P1 BRA `(.L_x_14) ;  /* 0x00000000000c9947 */ /* 0x000fea0003800000 */
[----:B------:R-:W-:Y:S01]  /*13d0*/  UCGABAR_WAIT ;  /* 0x0000000000007dc7 */ /* 0x000fe20008000000 */
[----:B------:R-:W-:Y:S01]  /*13e0*/  CCTL.IVALL ;  /* 0x00000000ff00798f */ /* 0x000fe20002000000 */
[----:B------:R-:W-:Y:S05]  /*13f0*/  BRA `(.L_x_15) ;  /* 0x0000000000047947 */ /* 0x000fea0003800000 */
.L_x_14:
[----:B------:R-:W-:Y:S06]  /*1400*/  BAR.SYNC.DEFER_BLOCKING 0x0 ;  /* 0x0000000000007b1d */ /* 0x000fec0000010000 */
.L_x_15:
[----:B------:R-:W-:Y:S02]  /*1410*/  ULDC UR4, c[0x0][0x28c] ;  /* 0x0000a30000047ab9 */ /* 0x000fe40000000800 */
[----:B------:R-:W-:-:S04]  /*1420*/  UIADD3 UR4, UR4, 0x7f, URZ ;  /* 0x0000007f04047890 */ /* 0x000fc8000fffe03f */
[----:B------:R-:W-:-:S04]  /*1430*/  USHF.R.S32.HI UR5, URZ, 0x1f, UR4 ;  /* 0x0000001f3f057899 */ /* 0x000fc80008011404 */
[----:B------:R-:W-:-:S04]  /*1440*/  ULEA.HI UR5, UR5, UR4, URZ, 0x7 ;  /* 0x0000000405057291 */ /* 0x000fc8000f8f383f */
[----:B------:R-:W-:Y:S01]  /*1450*/  USHF.R.S32.HI UR37, URZ, 0x7, UR5 ;  /* 0x000000073f257899 */ /* 0x000fe20008011405 */
[----:B------:R-:W-:Y:S11]  /*1460*/  @!P2 BRA `(.L_x_16) ;  /* 0x000000580098a947 */ /* 0x000ff60003800000 */
[----:B------:R-:W-:-:S06]  /*1470*/  UISETP.GT.U32.AND UP1, UPT, UR14, 0x1, UPT ;  /* 0x000000010e00788c */ /* 0x000fcc000bf24070 */
[----:B------:R-:W-:-:S13]  /*1480*/  PLOP3.LUT P0, PT, PT, PT, UP1, 0x80, 0x0 ;  /* 0x000000000000781c */ /* 0x000fda0003f0f018 */
[----:B------:R-:W-:Y:S05]  /*1490*/  @P0 EXIT ;  /* 0x000000000000094d */ /* 0x000fea0003800000 */
.L_x_17:
[----:B------:R-:W-:-:S08]  /*14a0*/  NOP ;  /* 0x0000000000007918 */ /* 0x000fd00000000000 */
[----:B------:R-:W0:Y:S02]  /*14b0*/  USETMAXREG.TRY_ALLOC.CTAPOOL UP1, 0xe8 ;  /* 0x000000e8000079c8 */ /* 0x000e240008020600 */
[----:B0-----:R-:W-:-:S13]  /*14c0*/  PLOP3.LUT P0, PT, PT, PT, UP1, 0x80, 0x0 ;  /* 0x000000000000781c */ /* 0x001fda0003f0f018 */
[----:B------:R-:W-:Y:S05]  /*14d0*/  @!P0 BRA `(.L_x_17) ;  /* 0xfffffffc00f08947 */ /* 0x000fea000383ffff */
[----:B------:R-:W-:-:S13]  /*14e0*/  LOP3.LUT P0, RZ, R4, 0xff, RZ, 0xc0, !PT ;  /* 0x000000ff04ff7812 */ /* 0x000fda000780c0ff */
[----:B------:R-:W-:Y:S05]  /*14f0*/  @!P0 EXIT ;  /* 0x000000000000894d */ /* 0x000fea0003800000 */
[----:B------:R-:W0:Y:S01]  /*1500*/  S2UR UR5, SR_CgaCtaId ;  /* 0x00000000000579c3 */ /* 0x000e220000008800 */
[CC--:B------:R-:W-:Y:S01]  /*1510*/  LEA.HI R0, R6.reuse, R3.reuse, RZ, 0x2 ;  /* 0x0000000306007211 */ /* 0x0c0fe200078f10ff */
[----:B------:R-:W-:Y:S01]  /*1520*/  UMOV UR42, 0x400 ;  /* 0x00000400002a7882 */ /* 0x000fe20000000000 */
[----:B------:R-:W-:Y:S01]  /*1530*/  LEA.HI R6, R6, R3, RZ, 0x5 ;  /* 0x0000000306067211 */ /* 0x000fe200078f28ff */
[----:B------:R-:W-:Y:S01]  /*1540*/  USHF.R.U32.HI UR4, URZ, 0x2, UR37 ;  /* 0x000000023f047899 */ /* 0x000fe20008011625 */
[--C-:B------:R-:W-:Y:S01]  /*1550*/  SHF.R.S32.HI R90, RZ, 0x2, R0.reuse ;  /* 0x00000002ff5a7819 */ /* 0x100fe20000011400 */
[----:B------:R-:W-:Y:S01]  /*1560*/  ULOP3.LUT UR45, UR37, 0x3, URZ, 0xc0, !UPT ;  /* 0x00000003252d7892 */ /* 0x000fe2000f8ec03f */
[----:B------:R-:W-:Y:S01]  /*1570*/  SHF.R.S32.HI R5, RZ, 0x1f, R0 ;  /* 0x0000001fff057819 */ /* 0x000fe20000011400 */
[----:B------:R-:W1:Y:S01]  /*1580*/  LDC.64 R8, c[0x0][0x5c8] ;  /* 0x00017200ff087b82 */ /* 0x000e620000000a00 */
[----:B------:R-:W-:Y:S01]  /*1590*/  LOP3.LUT R0, R0, 0xfffffffc, RZ, 0xc0, !PT ;  /* 0xfffffffc00007812 */ /* 0x000fe200078ec0ff */
[----:B------:R-:W-:Y:S01]  /*15a0*/  UISETP.LT.AND UP1, UPT, UR37, 0x1, UPT ;  /* 0x000000012500788c */ /* 0x000fe2000bf21270 */
[----:B------:R-:W-:Y:S01]  /*15b0*/  LEA.HI R5, R5, R90, RZ, 0x3 ;  /* 0x0000005a05057211 */ /* 0x000fe200078f18ff */
[----:B------:R-:W-:-:S02]  /*15c0*/  ULOP3.LUT UR4, UR4, 0x1, URZ, 0xc0, !UPT ;  /* 0x0000000104047892 */ /* 0x000fc4000f8ec03f */
[----:B------:R-:W-:Y:S01]  /*15d0*/  IMAD.IADD R3, R3, 0x1, -R0 ;  /* 0x0000000103037824 */ /* 0x000fe200078e0a00 */
[----:B------:R-:W-:Y:S01]  /*15e0*/  LOP3.LUT R5, R5, 0xfffffff8, RZ, 0xc0, !PT ;  /* 0xfffffff805057812 */ /* 0x000fe200078ec0ff */
[----:B------:R-:W2:Y:S01]  /*15f0*/  LDC R96, c[0x0][0x288] ;  /* 0x0000a200ff607b82 */ /* 0x000ea20000000800 */
[----:B------:R-:W-:Y:S01]  /*1600*/  VIADD R0, R97, 0xffffffff ;  /* 0xffffffff61007836 */ /* 0x000fe20000000000 */
[----:B------:R-:W-:Y:S01]  /*1610*/  ULDC UR44, c[0x0][0x658] ;  /* 0x00019600002c7ab9 */ /* 0x000fe20000000800 */
[----:B------:R-:W-:Y:S01]  /*1620*/  IMAD.SHL.U32 R92, R3, 0x2, RZ ;  /* 0x00000002035c7824 */ /* 0x000fe200078e00ff */
[----:B------:R-:W-:Y:S01]  /*1630*/  UMOV UR6, 0xffffffff ;  /* 0xffffffff00067882 */ /* 0x000fe20000000000 */
[----:B------:R-:W-:Y:S01]  /*1640*/  IMAD.IADD R90, R90, 0x1, -R5 ;  /* 0x000000015a5a7824 */ /* 0x000fe200078e0a05 */
[C---:B------:R-:W-:Y:S01]  /*1650*/  ISETP.NE.AND P0, PT, R0.reuse, RZ, PT ;  /* 0x000000ff0000720c */ /* 0x040fe20003f05270 */
[----:B------:R-:W-:Y:S01]  /*1660*/  IMAD.SHL.U32 R0, R0, 0x8, RZ ;  /* 0x0000000800007824 */ /* 0x000fe200078e00ff */
[----:B0-----:R-:W-:Y:S01]  /*1670*/  ULEA UR42, UR5, UR42, 0x18 ;  /* 0x0000002a052a7291 */ /* 0x001fe2000f8ec03f */
[----:B------:R-:W-:Y:S01]  /*1680*/  SHF.R.S32.HI R5, RZ, 0x5, R6 ;  /* 0x00000005ff057819 */ /* 0x000fe20000011406 */
[----:B------:R-:W-:Y:S01]  /*1690*/  ULDC UR8, c[0x0][0x284] ;  /* 0x0000a10000087ab9 */ /* 0x000fe20000000800 */
[--C-:B------:R-:W-:Y:S01]  /*16a0*/  SHF.R.S32.HI R91, RZ, 0x1f, R90.reuse ;  /* 0x0000001fff5b7819 */ /* 0x100fe2000001145a */
[----:B------:R-:W-:Y:S01]  /*16b0*/  UIADD3 UR50, UR42, 0x50, URZ ;  /* 0x000000502a327890 */ /* 0x000fe2000fffe03f */
[----:B------:R-:W-:Y:S01]  /*16c0*/  LOP3.LUT R0, R0, 0x8, RZ, 0xc0, !PT ;  /* 0x0000000800007812 */ /* 0x000fe200078ec0ff */
[C-C-:B------:R-:W-:Y:S01]  /*16d0*/  IMAD R99, R5.reuse, -0x10, -R90.reuse ;  /* 0xfffffff005637824 */ /* 0x140fe200078e0a5a */
[----:B------:R-:W-:Y:S01]  /*16e0*/  USEL UR45, UR45, URZ, !UP0 ;  /* 0x0000003f2d2d7287 */ /* 0x000fe2000c000000 */
[----:B------:R-:W-:Y:S01]  /*16f0*/  IMAD.WIDE R90, R5, 0x10, R90 ;  /* 0x00000010055a7825 */ /* 0x000fe200078e025a */
[----:B------:R-:W-:Y:S01]  /*1700*/  USEL UR46, UR37, 0x1, UP1 ;  /* 0x00000001252e7887 */ /* 0x000fe20008800000 */
[C---:B-1----:R-:W-:Y:S01]  /*1710*/  SHF.L.U64.HI R94, R8.reuse, 0x3, R9 ;  /* 0x00000003085e7819 */ /* 0x042fe20000010209 */
[----:B------:R-:W-:Y:S01]  /*1720*/  USHF.L.U32 UR6, UR6, UR44, URZ ;  /* 0x0000002c06067299 */ /* 0x000fe2000800063f */
[----:B------:R-:W-:Y:S01]  /*1730*/  IMAD.SHL.U32 R95, R8, 0x8, RZ ;  /* 0x00000008085f7824 */ /* 0x000fe200078e00ff */
[----:B------:R-:W-:Y:S01]  /*1740*/  UISETP.EQ.U32.AND UP0, UPT, UR4, 0x1, !UP0 ;  /* 0x000000010400788c */ /* 0x000fe2000c702070 */
[----:B------:R-:W-:Y:S01]  /*1750*/  SEL R100, RZ, 0x1, P0 ;  /* 0x00000001ff647807 */ /* 0x000fe20000000000 */
[----:B------:R-:W-:Y:S01]  /*1760*/  VIADD R99, R99, UR8 ;  /* 0x0000000863637c36 */ /* 0x000fe20008000000 */
[----:B------:R-:W-:Y:S01]  /*1770*/  LEA R97, R97, UR50, 0x3 ;  /* 0x0000003261617c11 */ /* 0x000fe2000f8e18ff */
[----:B--2---:R-:W-:Y:S01]  /*1780*/  IMAD R96, R3, -0x2, R96 ;  /* 0xfffffffe03607824 */ /* 0x004fe200078e0260 */
[C---:B------:R-:W-:Y:S01]  /*1790*/  LOP3.LUT R101, R0.reuse, 0x8, RZ, 0x3c, !PT ;  /* 0x0000000800657812 */ /* 0x040fe200078e3cff */
[----:B------:R-:W-:Y:S01]  /*17a0*/  ULDC UR43, c[0x0][0x600] ;  /* 0x00018000002b7ab9 */ /* 0x000fe20000000800 */
[----:B------:R-:W-:Y:S01]  /*17b0*/  LOP3.LUT R98, R0, 0x18, RZ, 0x3c, !PT ;  /* 0x0000001800627812 */ /* 0x000fe200078e3cff */
[----:B------:R-:W-:Y:S01]  /*17c0*/  UMOV UR7, 0x1 ;  /* 0x0000000100077882 */ /* 0x000fe20000000000 */
[----:B------:R-:W-:Y:S01]  /*17d0*/  SHF.R.S32.HI R93, RZ, 0x1f, R92 ;  /* 0x0000001fff5d7819 */ /* 0x000fe2000001145c */
[----:B------:R-:W-:-:S02]  /*17e0*/  ULOP3.LUT UR49, UR40, 0x1, URZ, 0xfc, !UPT ;  /* 0x0000000128317892 */ /* 0x000fc4000f8efc3f */
[----:B------:R-:W-:Y:S02]  /*17f0*/  USHF.L.U32 UR36, UR37, 0x1, URZ ;  /* 0x0000000125247899 */ /* 0x000fe4000800063f */
[----:B------:R-:W-:Y:S02]  /*1800*/  USHF.L.U64.HI UR41, UR52, 0x1, UR39 ;  /* 0x0000000134297899 */ /* 0x000fe40008010227 */
[----:B------:R-:W-:Y:S02]  /*1810*/  UIADD3 UR43, UR43, -0x1, URZ ;  /* 0xffffffff2b2b7890 */ /* 0x000fe4000fffe03f */
[----:B------:R-:W-:Y:S02]  /*1820*/  USHF.L.U32 UR44, UR7, UR44, URZ ;  /* 0x0000002c072c7299 */ /* 0x000fe4000800063f */
[----:B------:R-:W-:Y:S02]  /*1830*/  UIADD3 UR46, -UR46, UR37, URZ ;  /* 0x000000252e2e7290 */ /* 0x000fe4000fffe13f */
[----:B------:R-:W-:-:S02]  /*1840*/  ULOP3.LUT UR47, URZ, UR6, URZ, 0x33, !UPT ;  /* 0x000000063f2f7292 */ /* 0x000fc4000f8e333f */
[----:B------:R-:W-:-:S12]  /*1850*/  USEL UR48, URZ, 0x1, !UP0 ;  /* 0x000000013f307887 */ /* 0x000fd8000c000000 */
.L_x_165:
[----:B------:R-:W-:-:S04]  /*1860*/  SHF.L.U32 R0, R100, 0x1f, RZ ;  /* 0x0000001f64007819 */ /* 0x000fc800000006ff */
[----:B------:R-:W0:Y:S02]  /*1870*/  SYNCS.PHASECHK.TRANS64.TRYWAIT P0, [R97+URZ+-0x8], R0 ;  /* 0xfffff800610075a7 */ /* 0x000e24000800017f */
[----:B012345:R-:W-:Y:S05]  /*1880*/  @!P0 BRA `(.L_x_18) ;  /* 0x0000006800108947 */ /* 0x03ffea0003800000 */
.L_x_187:
[----:B------:R-:W-:Y:S02]  /*1890*/  ULDC UR4, c[0x0][0x28c] ;  /* 0x0000a30000047ab9 */ /* 0x000fe40000000800 */
[----:B------:R-:W-:-:S13]  /*18a0*/  ISETP.LT.AND P0, PT, RZ, UR4, PT ;  /* 0x00000004ff007c0c */ /* 0x000fda000bf01270 */
[----:B------:R-:W-:Y:S05]  /*18b0*/  @P0 BRA `(.L_x_19) ;  /* 0x0000000000400947 */ /* 0x000fea0003800000 */
[----:B0-----:R-:W-:Y:S01]  /*18c0*/  MOV R0, 0x0 ;  /* 0x0000000000007802 */ /* 0x001fe20000000f00 */
[----:B------:R-:W-:Y:S01]  /*18d0*/  ULDC.64 UR4, c[0x4][0x68] ;  /* 0x01001a0000047ab9 */ /* 0x000fe20000000a00 */
[----:B------:R-:W-:Y:S01]  /*18e0*/  ULDC.64 UR6, c[0x4][0x8] ;  /* 0x0100020000067ab9 */ /* 0x000fe20000000a00 */
[----:B------:R-:W-:Y:S01]  /*18f0*/  IMAD.U32 R4, RZ, RZ, UR4 ;  /* 0x00000004ff047e24 */ /* 0x000fe2000f8e00ff */
[----:B------:R0:W1:Y:S01]  /*1900*/  LDC.64 R14, c[0x4][R0] ;  /* 0x01000000000e7b82 */ /* 0x0000620000000a00 */
[----:B------:R-:W-:Y:S01]  /*1910*/  IMAD.U32 R5, RZ, RZ, UR5 ;  /* 0x00000005ff057e24 */ /* 0x000fe2000f8e00ff */
[----:B------:R-:W-:Y:S01]  /*1920*/  ULDC.64 UR4, c[0x4][0x70] ;  /* 0x01001c0000047ab9 */ /* 0x000fe20000000a00 */
[----:B------:R-:W-:Y:S02]  /*1930*/  IMAD.U32 R10, RZ, RZ, UR6 ;  /* 0x00000006ff0a7e24 */ /* 0x000fe4000f8e00ff */
[----:B------:R-:W-:Y:S02]  /*1940*/  IMAD.U32 R6, RZ, RZ, UR4 ;  /* 0x00000004ff067e24 */ /* 0x000fe4000f8e00ff */
[----:B------:R-:W-:-:S02]  /*1950*/  IMAD.U32 R7, RZ, RZ, UR5 ;  /* 0x00000005ff077e24 */ /* 0x000fc4000f8e00ff */
[----:B------:R-:W-:Y:S02]  /*1960*/  IMAD.U32 R11, RZ, RZ, UR7 ;  /* 0x00000007ff0b7e24 */ /* 0x000fe4000f8e00ff */
[----:B------:R-:W-:Y:S02]  /*1970*/  IMAD.MOV.U32 R8, RZ, RZ, 0x1e1 ;  /* 0x000001e1ff087424 */ /* 0x000fe400078e00ff */
[----:B------:R-:W-:Y:S02]  /*1980*/  IMAD.MOV.U32 R12, RZ, RZ, 0x1 ;  /* 0x00000001ff0c7424 */ /* 0x000fe400078e00ff */
[----:B0-----:R-:W-:-:S07]  /*1990*/  IMAD.MOV.U32 R13, RZ, RZ, RZ ;  /* 0x000000ffff0d7224 */ /* 0x001fce00078e00ff */
[----:B------:R-:W-:-:S07]  /*19a0*/  LEPC R20, `(.L_x_19) ;  /* 0x000000001014794e */ /* 0x000fce0000000000 */
[----:B-1---5:R-:W-:Y:S05]  /*19b0*/  CALL.ABS.NOINC R14 ;  /* 0x000000000e007343 */ /* 0x022fea0003c00000 */
.L_x_19:
[----:B0-----:R-:W-:-:S05]  /*19c0*/  IMAD.U32 R0, RZ, RZ, UR49 ;  /* 0x00000031ff007e24 */ /* 0x001fca000f8e00ff */
[----:B------:R-:W-:-:S13]  /*19d0*/  ISETP.NE.AND P0, PT, R0, 0x3, PT ;  /* 0x000000030000780c */ /* 0x000fda0003f05270 */
[----:B------:R-:W-:Y:S05]  /*19e0*/  @!P0 BRA `(.L_x_20) ;  /* 0x0000000000048947 */ /* 0x000fea0003800000 */
[----:B------:R-:W-:Y:S01]  /*19f0*/  BPT.TRAP 0x1 ;  /* 0x000000040000795c */ /* 0x000fe20000300000 */
.L_x_20:
[----:B------:R-:W-:Y:S02]  /*1a00*/  IMAD.U32 R3, RZ, RZ, UR45 ;  /* 0x0000002dff037e24 */ /* 0x000fe4000f8e00ff */
[----:B------:R-:W-:-:S03]  /*1a10*/  IMAD.U32 R0, RZ, RZ, UR48 ;  /* 0x00000030ff007e24 */ /* 0x000fc6000f8e00ff */
[----:B------:R-:W-:Y:S02]  /*1a20*/  LEA R3, R3, UR42, 0x3 ;  /* 0x0000002a03037c11 */ /* 0x000fe4000f8e18ff */
[----:B------:R-:W-:-:S04]  /*1a30*/  SHF.L.U32 R0, R0, 0x1f, RZ ;  /* 0x0000001f00007819 */ /* 0x000fc800000006ff */
[----:B------:R0:W1:Y:S01]  /*1a40*/  SYNCS.PHASECHK.TRANS64.TRYWAIT P1, [R3+URZ], R0 ;  /* 0x00000000030075a7 */ /* 0x000062000802017f */
[----:B------:R-:W-:Y:S05]  /*1a50*/  @!P0 BRA `(.L_x_21) ;  /* 0x0000000000048947 */ /* 0x000fea0003800000 */
[----:B------:R-:W-:Y:S01]  /*1a60*/  BPT.TRAP 0x1 ;  /* 0x000000040000795c */ /* 0x000fe20000300000 */
.L_x_21:
[----:B------:R-:W-:-:S05]  /*1a70*/  IMAD.U32 R4, RZ, RZ, UR46 ;  /* 0x0000002eff047e24 */ /* 0x000fca000f8e00ff */
[----:B------:R-:W-:Y:S01]  /*1a80*/  ISETP.GE.AND P2, PT, R4, 0x1, PT ;  /* 0x000000010400780c */ /* 0x000fe20003f46270 */
[----:B-1----:R-:W-:-:S12]  /*1a90*/  @P1 BRA `(.L_x_22) ;  /* 0x0000000000081947 */ /* 0x002fd80003800000 */
[----:B------:R-:W1:Y:S02]  /*1aa0*/  SYNCS.PHASECHK.TRANS64.TRYWAIT P1, [R3+URZ], R0 ;  /* 0x00000000030075a7 */ /* 0x000e64000802017f */
[----:B-1----:R-:W-:Y:S05]  /*1ab0*/  @!P1 BRA `(.L_x_23) ;  /* 0x0000006400989947 */ /* 0x002fea0003800000 */
.L_x_22:
[----:B------:R-:W-:Y:S05]  /*1ac0*/  WARPSYNC.ALL ;  /* 0x0000000000007948 */ /* 0x000fea0003800000 */
[----:B------:R-:W-:Y:S01]  /*1ad0*/  UIADD3 UR4, UR42, 0x180, URZ ;  /* 0x000001802a047890 */ /* 0x000fe2000fffe03f */
[----:B------:R-:W-:Y:S01]  /*1ae0*/  WARPGROUP.ARRIVE ;  /* 0x00000000000079c5 */ /* 0x000fe20000000000 */
[----:B------:R-:W-:Y:S02]  /*1af0*/  UIADD3 UR5, UR42, 0x10180, URZ ;  /* 0x000101802a057890 */ /* 0x000fe4000fffe03f */
[----:B------:R-:W-:Y:S02]  /*1b00*/  USHF.R.U32.HI UR4, URZ, 0x4, UR4 ;  /* 0x000000043f047899 */ /* 0x000fe40008011604 */
[----:B------:R-:W-:-:S02]  /*1b10*/  USHF.R.U32.HI UR5, URZ, 0x4, UR5 ;  /* 0x000000043f057899 */ /* 0x000fc40008011605 */
[----:B------:R-:W-:Y:S02]  /*1b20*/  ULOP3.LUT UR4, UR4, 0x3fff, URZ, 0xc0, !UPT ;  /* 0x00003fff04047892 */ /* 0x000fe4000f8ec03f */
[----:B------:R-:W-:Y:S02]  /*1b30*/  ULOP3.LUT UR5, UR5, 0x3fff, URZ, 0xc0, !UPT ;  /* 0x00003fff05057892 */ /* 0x000fe4000f8ec03f */
[----:B------:R-:W-:Y:S02]  /*1b40*/  ULOP3.LUT UR8, UR4, 0x10000, URZ, 0xfc, !UPT ;  /* 0x0001000004087892 */ /* 0x000fe4000f8efc3f */
[----:B------:R-:W-:Y:S02]  /*1b50*/  ULOP3.LUT UR9, UR5, 0x10000, URZ, 0xfc, !UPT ;  /* 0x0001000005097892 */ /* 0x000fe4000f8efc3f */
[----:B------:R-:W-:Y:S02]  /*1b60*/  ULEA UR11, UR45, UR8, 0xa ;  /* 0x000000082d0b7291 */ /* 0x000fe4000f8e503f */
[----:B------:R-:W-:Y:S01]  /*1b70*/  ULEA UR10, UR45, UR9, 0xb ;  /* 0x000000092d0a7291 */ /* 0x000fe2000f8e583f */
[----:B------:R-:W-:Y:S01]  /*1b80*/  UMOV UR5, 0x40000040 ;  /* 0x4000004000057882 */ /* 0x000fe20000000000 */
[----:B------:R-:W-:-:S03]  /*1b90*/  UMOV UR7, 0x40000040 ;  /* 0x4000004000077882 */ /* 0x000fc60000000000 */
[----:B------:R-:W-:Y:S02]  /*1ba0*/  UMOV UR4, UR11 ;  /* 0x0000000b00047c82 */ /* 0x000fe40008000000 */
[----:B------:R-:W-:Y:S02]  /*1bb0*/  UMOV UR6, UR10 ;  /* 0x0000000a00067c82 */ /* 0x000fe40008000000 */
[----:B------:R-:W-:Y:S01]  /*1bc0*/  HGMMA.64x128x16.F32 R24, gdesc[UR4], RZ, !UPT, gsb0 ;  /* 0x01e00000041879f0 */ /* 0x000fe2000c0008ff */
[----:B------:R-:W-:Y:S02]  /*1bd0*/  UIADD3 UR4, UR11, 0x2, URZ ;  /* 0x000000020b047890 */ /* 0x000fe4000fffe03f */
[----:B------:R-:W-:Y:S01]  /*1be0*/  UIADD3 UR6, UR10, 0x2, URZ ;  /* 0x000000020a067890 */ /* 0x000fe2000fffe03f */
[----:B------:R-:W-:Y:S01]  /*1bf0*/  UMOV UR5, 0x40000040 ;  /* 0x4000004000057882 */ /* 0x000fe20000000000 */
[----:B------:R-:W-:Y:S01]  /*1c00*/  UMOV UR7, 0x40000040 ;  /* 0x4000004000077882 */ /* 0x000fe20000000000 */
[----:B------:R-:W-:-:S02]  /*1c10*/  WARPGROUP.DEPBAR.LE gsb0, 0x0 ;  /* 0x00008000000079c5 */ /* 0x000fc40000010000 */
[----:B------:R-:W-:-:S06]  /*1c20*/  WARPGROUP.ARRIVE ;  /* 0x00000000000079c5 */ /* 0x000fcc0000000000 */
[----:B------:R-:W-:Y:S01]  /*1c30*/  HGMMA.64x128x16.F32 R24, gdesc[UR4], R24, gsb0 ;  /* 0x01e00000041879f0 */ /* 0x000fe20008000818 */
[----:B------:R-:W-:Y:S02]  /*1c40*/  UIADD3 UR4, UR11, 0x4, URZ ;  /* 0x000000040b047890 */ /* 0x000fe4000fffe03f */
[----:B------:R-:W-:Y:S01]  /*1c50*/  UIADD3 UR6, UR10, 0x4, URZ ;  /* 0x000000040a067890 */ /* 0x000fe2000fffe03f */
[----:B------:R-:W-:Y:S01]  /*1c60*/  UMOV UR5, 0x40000040 ;  /* 0x4000004000057882 */ /* 0x000fe20000000000 */
[----:B------:R-:W-:Y:S01]  /*1c70*/  UMOV UR7, 0x40000040 ;  /* 0x4000004000077882 */ /* 0x000fe20000000000 */
[----:B------:R-:W-:Y:S02]  /*1c80*/  WARPGROUP.DEPBAR.LE gsb0, 0x0 ;  /* 0x00008000000079c5 */ /* 0x000fe40000010000 */
        /* <DEDUP_REMOVED lines=36> */
[----:B------:R-:W-:Y:S03]  /*1ed0*/  HGMMA.64x128x16.F32 R24, gdesc[UR4], R24, gsb0 ;  /* 0x01e00000041879f0 */ /* 0x000fe60008000818 */
[----:B------:R-:W-:Y:S02]  /*1ee0*/  WARPGROUP.DEPBAR.LE gsb0, 0x0 ;  /* 0x00008000000079c5 */ /* 0x000fe40000010000 */
[----:B------:R-:W-:Y:S05]  /*1ef0*/  @!P2 BRA `(.L_x_24) ;  /* 0x000000040088a947 */ /* 0x000fea0003800000 */
[----:B------:R-:W-:Y:S01]  /*1f00*/  UIADD3 UR10, UR45, 0x1, URZ ;  /* 0x000000012d0a7890 */ /* 0x000fe2000fffe03f */
[----:B01----:R-:W-:Y:S02]  /*1f10*/  IMAD.U32 R0, RZ, RZ, UR46 ;  /* 0x0000002eff007e24 */ /* 0x003fe4000f8e00ff */
[----:B------:R-:W-:Y:S01]  /*1f20*/  IMAD.U32 R3, RZ, RZ, UR45 ;  /* 0x0000002dff037e24 */ /* 0x000fe2000f8e00ff */
[----:B------:R-:W-:-:S04]  /*1f30*/  UISETP.NE.AND UP0, UPT, UR10, 0x4, UPT ;  /* 0x000000040a00788c */ /* 0x000fc8000bf05270 */
[----:B------:R-:W-:Y:S02]  /*1f40*/  USEL UR4, URZ, 0x1, UP0 ;  /* 0x000000013f047887 */ /* 0x000fe40008000000 */
[----:B------:R-:W-:Y:S02]  /*1f50*/  USEL UR10, UR10, URZ, UP0 ;  /* 0x0000003f0a0a7287 */ /* 0x000fe40008000000 */
[----:B------:R-:W-:-:S06]  /*1f60*/  ULOP3.LUT UR4, UR48, UR4, URZ, 0x3c, !UPT ;  /* 0x0000000430047292 */ /* 0x000fcc000f8e3c3f */
[----:B------:R-:W-:-:S07]  /*1f70*/  IMAD.U32 R6, RZ, RZ, UR4 ;  /* 0x00000004ff067e24 */ /* 0x000fce000f8e00ff */
.L_x_31:
[----:B------:R-:W-:Y:S05]  /*1f80*/  @!P0 BRA `(.L_x_25) ;  /* 0x0000000000048947 */ /* 0x000fea0003800000 */
[----:B------:R-:W-:Y:S01]  /*1f90*/  BPT.TRAP 0x1 ;  /* 0x000000040000795c */ /* 0x000fe20000300000 */
.L_x_25:
[----:B------:R-:W-:Y:S01]  /*1fa0*/  ULEA UR4, UR10, UR42, 0x3 ;  /* 0x0000002a0a047291 */ /* 0x000fe2000f8e183f */
[----:B------:R-:W-:-:S08]  /*1fb0*/  SHF.L.U32 R4, R6, 0x1f, RZ ;  /* 0x0000001f06047819 */ /* 0x000fd000000006ff */
[----:B------:R0:W1:Y:S01]  /*1fc0*/  SYNCS.PHASECHK.TRANS64.TRYWAIT P1, [UR4], R4 ;  /* 0x00000004ff0075a7 */ /* 0x0000620008020144 */
[----:B------:R-:W-:Y:S05]  /*1fd0*/  @!P0 BRA `(.L_x_26) ;  /* 0x0000000000048947 */ /* 0x000fea0003800000 */
[----:B------:R-:W-:Y:S01]  /*1fe0*/  BPT.TRAP 0x1 ;  /* 0x000000040000795c */ /* 0x000fe20000300000 */
.L_x_26:
[----:B-1----:R-:W-:Y:S05]  /*1ff0*/  @P1 BRA `(.L_x_27) ;  /* 0x0000000000081947 */ /* 0x002fea0003800000 */
[----:B------:R-:W1:Y:S02]  /*2000*/  SYNCS.PHASECHK.TRANS64.TRYWAIT P1, [UR4], R4 ;  /* 0x00000004ff0075a7 */ /* 0x000e640008020144 */
[----:B-1----:R-:W-:Y:S05]  /*2010*/  @!P1 BRA `(.L_x_28) ;  /* 0x0000006000549947 */ /* 0x002fea0003800000 */
.L_x_27:
[----:B------:R-:W-:Y:S01]  /*2020*/  ULEA UR12, UR10, UR8, 0xa ;  /* 0x000000080a0c7291 */ /* 0x000fe2000f8e503f */
[----:B------:R-:W-:Y:S01]  /*2030*/  WARPGROUP.ARRIVE ;  /* 0x00000000000079c5 */ /* 0x000fe20000000000 */
[----:B------:R-:W-:Y:S01]  /*2040*/  ULEA UR11, UR10, UR9, 0xb ;  /* 0x000000090a0b7291 */ /* 0x000fe2000f8e583f */
[----:B------:R-:W-:Y:S01]  /*2050*/  UMOV UR5, 0x40000040 ;  /* 0x4000004000057882 */ /* 0x000fe20000000000 */
[----:B------:R-:W-:-:S03]  /*2060*/  UMOV UR7, 0x40000040 ;  /* 0x4000004000077882 */ /* 0x000fc60000000000 */
[----:B------:R-:W-:Y:S02]  /*2070*/  UMOV UR4, UR12 ;  /* 0x0000000c00047c82 */ /* 0x000fe40008000000 */
[----:B------:R-:W-:Y:S02]  /*2080*/  UMOV UR6, UR11 ;  /* 0x0000000b00067c82 */ /* 0x000fe40008000000 */
[----:B------:R-:W-:Y:S01]  /*2090*/  HGMMA.64x128x16.F32 R24, gdesc[UR4], R24, gsb0 ;  /* 0x01e00000041879f0 */ /* 0x000fe20008000818 */
        /* <DEDUP_REMOVED lines=51> */
[----:B------:R-:W-:Y:S01]  /*23d0*/  BPT.TRAP 0x1 ;  /* 0x000000040000795c */ /* 0x000fe20000300000 */
.L_x_29:
[----:B------:R-:W-:Y:S01]  /*23e0*/  ISETP.NE.AND P1, PT, R23, RZ, PT ;  /* 0x000000ff1700720c */ /* 0x000fe20003f25270 */
[----:B------:R-:W-:-:S12]  /*23f0*/  UISETP.GT.U32.AND UP0, UPT, UR40, 0x1, UPT ;  /* 0x000000012800788c */ /* 0x000fd8000bf04070 */
[----:B01----:R-:W-:-:S05]  /*2400*/  @P1 LEA R4, R3, UR42, 0x3 ;  /* 0x0000002a03041c11 */ /* 0x003fca000f8e18ff */
[----:B------:R-:W-:-:S05]  /*2410*/  @P1 VIADD R5, R4, 0x20 ;  /* 0x0000002004051836 */ /* 0x000fca0000000000 */
[----:B------:R-:W-:-:S04]  /*2420*/  @P1 PRMT R5, R22, 0x654, R5 ;  /* 0x0000065416051816 */ /* 0x000fc80000000005 */
[----:B------:R0:W-:Y:S01]  /*2430*/  @P1 SYNCS.ARRIVE.TRANS64.RED.A1T0 RZ, [R5+URZ], RZ ;  /* 0x000000ff05ff19a7 */ /* 0x0001e2000810043f */
[----:B------:R-:W-:-:S13]  /*2440*/  PLOP3.LUT P1, PT, PT, PT, UP0, 0x80, 0x0 ;  /* 0x000000000000781c */ /* 0x000fda0003f2f008 */
[----:B0-----:R-:W-:Y:S05]  /*2450*/  @P1 BRA `(.L_x_30) ;  /* 0x0000000000041947 */ /* 0x001fea0003800000 */
[----:B------:R-:W-:Y:S01]  /*2460*/  BPT.TRAP 0x1 ;  /* 0x000000040000795c */ /* 0x000fe20000300000 */
.L_x_30:
[----:B------:R-:W-:Y:S01]  /*2470*/  UIADD3 UR10, UR10, 0x1, URZ ;  /* 0x000000010a0a7890 */ /* 0x000fe2000fffe03f */
[C---:B------:R-:W-:Y:S01]  /*2480*/  ISETP.GT.AND P2, PT, R0.reuse, 0x1, PT ;  /* 0x000000010000780c */ /* 0x040fe20003f44270 */
[----:B------:R-:W-:Y:S02]  /*2490*/  VIADD R3, R3, 0x1 ;  /* 0x0000000103037836 */ /* 0x000fe40000000000 */
[----:B------:R-:W-:Y:S01]  /*24a0*/  UISETP.NE.AND UP0, UPT, UR10, 0x4, UPT ;  /* 0x000000040a00788c */ /* 0x000fe2000bf05270 */
[----:B------:R-:W-:Y:S02]  /*24b0*/  VIADD R0, R0, 0xffffffff ;  /* 0xffffffff00007836 */ /* 0x000fe40000000000 */
[C---:B------:R-:W-:Y:S01]  /*24c0*/  ISETP.NE.AND P1, PT, R3.reuse, 0x4, PT ;  /* 0x000000040300780c */ /* 0x040fe20003f25270 */
[----:B------:R-:W-:Y:S02]  /*24d0*/  USEL UR4, URZ, 0x1, UP0 ;  /* 0x000000013f047887 */ /* 0x000fe40008000000 */
[----:B------:R-:W-:Y:S01]  /*24e0*/  USEL UR10, UR10, URZ, UP0 ;  /* 0x0000003f0a0a7287 */ /* 0x000fe20008000000 */
[----:B------:R-:W-:-:S03]  /*24f0*/  SEL R3, R3, RZ, P1 ;  /* 0x000000ff03037207 */ /* 0x000fc60000800000 */
[----:B------:R-:W-:Y:S01]  /*2500*/  LOP3.LUT R6, R6, UR4, RZ, 0x3c, !PT ;  /* 0x0000000406067c12 */ /* 0x000fe2000f8e3cff */
[----:B------:R-:W-:Y:S07]  /*2510*/  @P2 BRA `(.L_x_31) ;  /* 0xfffffff800982947 */ /* 0x000fee000383ffff */
.L_x_24:
[----:B01----:R-:W0:Y:S01]  /*2520*/  LDC R0, c[0x0][0x28c] ;  /* 0x0000a300ff007b82 */ /* 0x003e220000000800 */
[----:B------:R1:W-:Y:S01]  /*2530*/  SYNCS.ARRIVE.TRANS64.A1T0 RZ, [R101+UR50], RZ ;  /* 0x000000ff65ff79a7 */ /* 0x0003e20008100032 */
[----:B0-----:R-:W-:-:S13]  /*2540*/  ISETP.GE.AND P1, PT, R0, 0x1, PT ;  /* 0x000000010000780c */ /* 0x001fda0003f26270 */
[----:B-1----:R-:W-:Y:S05]  /*2550*/  @!P1 BRA `(.L_x_32) ;  /* 0x0000000000409947 */ /* 0x002fea0003800000 */
[----:B------:R-:W-:Y:S05]  /*2560*/  @!P0 BRA `(.L_x_33) ;  /* 0x0000000000048947 */ /* 0x000fea0003800000 */
[----:B------:R-:W-:Y:S01]  /*2570*/  BPT.TRAP 0x1 ;  /* 0x000000040000795c */ /* 0x000fe20000300000 */
.L_x_33:
[----:B------:R-:W-:Y:S01]  /*2580*/  ISETP.NE.AND P0, PT, R23, RZ, PT ;  /* 0x000000ff1700720c */ /* 0x000fe20003f05270 */
[----:B------:R-:W-:-:S12]  /*2590*/  IMAD.U32 R3, RZ, RZ, UR42 ;  /* 0x0000002aff037e24 */ /* 0x000fd8000f8e00ff */
[----:B------:R-:W-:-:S05]  /*25a0*/  VOTEU.ANY UP0, P0 ;  /* 0x00000000003f7886 */ /* 0x000fca0000000100 */
[----:B------:R-:W-:Y:S02]  /*25b0*/  @UP0 UIADD3 UR4, UR46, UR45, URZ ;  /* 0x0000002d2e040290 */ /* 0x000fe4000fffe03f */
[----:B------:R-:W-:-:S04]  /*25c0*/  UISETP.GT.U32.AND UP0, UPT, UR40, 0x1, UPT ;  /* 0x000000012800788c */ /* 0x000fc8000bf04070 */
[----:B------:R-:W-:-:S04]  /*25d0*/  IMAD.U32 R0, RZ, RZ, UR4 ;  /* 0x00000004ff007e24 */ /* 0x000fc8000f8e00ff */
[----:B------:R-:W-:-:S05]  /*25e0*/  @P0 IMAD.SHL.U32 R0, R0, 0x8, RZ ;  /* 0x0000000800000824 */ /* 0x000fca00078e00ff */
[----:B------:R-:W-:-:S04]  /*25f0*/  @P0 LOP3.LUT R0, R0, 0x18, RZ, 0xc0, !PT ;  /* 0x0000001800000812 */ /* 0x000fc800078ec0ff */
[----:B------:R-:W-:-:S04]  /*2600*/  @P0 IADD3 R3, R3, 0x20, R0 ;  /* 0x0000002003030810 */ /* 0x000fc80007ffe000 */
[----:B------:R-:W-:-:S04]  /*2610*/  @P0 PRMT R3, R22, 0x654, R3 ;  /* 0x0000065416030816 */ /* 0x000fc80000000003 */
[----:B------:R0:W-:Y:S01]  /*2620*/  @P0 SYNCS.ARRIVE.TRANS64.RED.A1T0 RZ, [R3+URZ], RZ ;  /* 0x000000ff03ff09a7 */ /* 0x0001e2000810043f */
[----:B------:R-:W-:-:S13]  /*2630*/  PLOP3.LUT P0, PT, PT, PT, UP0, 0x80, 0x0 ;  /* 0x000000000000781c */ /* 0x000fda0003f0f008 */
[----:B0-----:R-:W-:Y:S05]  /*2640*/  @P0 BRA `(.L_x_32) ;  /* 0x0000000000040947 */ /* 0x001fea0003800000 */
[----:B------:R-:W-:Y:S01]  /*2650*/  BPT.TRAP 0x1 ;  /* 0x000000040000795c */ /* 0x000fe20000300000 */
.L_x_32:
[----:B------:R-:W-:Y:S02]  /*2660*/  SHF.L.U32 R0, R100, 0x1f, RZ ;  /* 0x0000001f64007819 */ /* 0x000fe400000006ff */
[----:B------:R-:W-:Y:S02]  /*2670*/  SHF.R.S32.HI R9, RZ, 0x1f, R19 ;  /* 0x0000001fff097819 */ /* 0x000fe40000011413 */
[----:B------:R-:W0:Y:S02]  /*2680*/  SYNCS.PHASECHK.TRANS64.TRYWAIT P0, [R97+URZ+0x8], R0 ;  /* 0x00000800610075a7 */ /* 0x000e24000800017f */
[----:B0-----:R-:W-:Y:S05]  /*2690*/  @!P0 BRA `(.L_x_34) ;  /* 0x0000005800cc8947 */ /* 0x001fea0003800000 */
.L_x_188:
[----:B------:R-:W-:Y:S01]  /*26a0*/  ULDC.64 UR4, c[0x0][0x5d0] ;  /* 0x0001740000047ab9 */ /* 0x000fe20000000a00 */
[----:B------:R-:W-:Y:S01]  /*26b0*/  ULDC UR6, c[0x0][0x284] ;  /* 0x0000a10000067ab9 */ /* 0x000fe20000000800 */
[----:B0-----:R-:W-:Y:S02]  /*26c0*/  IMAD R0, R9, UR4, RZ ;  /* 0x0000000409007c24 */ /* 0x001fe4000f8e02ff */
[----:B------:R-:W-:Y:S02]  /*26d0*/  IMAD.SHL.U32 R10, R2, 0x80, RZ ;  /* 0x00000080020a7824 */ /* 0x000fe400078e00ff */
[C---:B------:R-:W-:Y:S02]  /*26e0*/  IMAD R5, R19.reuse, UR5, R0 ;  /* 0x0000000513057c24 */ /* 0x040fe4000f8e0200 */
[----:B------:R-:W-:Y:S01]  /*26f0*/  IMAD.SHL.U32 R0, R18, 0x40, RZ ;  /* 0x0000004012007824 */ /* 0x000fe200078e00ff */
[----:B------:R-:W-:Y:S01]  /*2700*/  SHF.R.S32.HI R11, RZ, 0x1f, R10 ;  /* 0x0000001fff0b7819 */ /* 0x000fe2000001140a */
[----:B------:R-:W-:Y:S01]  /*2710*/  IMAD.WIDE.U32 R2, R19, UR4, R92 ;  /* 0x0000000413027c25 */ /* 0x000fe2000f8e005c */
[----:B------:R-:W-:-:S02]  /*2720*/  ULDC.64 UR4, c[0x0][0x5c8] ;  /* 0x0001720000047ab9 */ /* 0x000fc40000000a00 */
[----:B------:R-:W-:Y:S01]  /*2730*/  ISETP.GE.AND P0, PT, R0, UR6, PT ;  /* 0x0000000600007c0c */ /* 0x000fe2000bf06270 */
[----:B------:R-:W-:Y:S01]  /*2740*/  ULDC UR6, c[0x0][0x288] ;  /* 0x0000a20000067ab9 */ /* 0x000fe20000000800 */
[----:B------:R-:W-:Y:S01]  /*2750*/  IADD3 R2, P1, R10, R2, RZ ;  /* 0x000000020a027210 */ /* 0x000fe20007f3e0ff */
[----:B------:R-:W-:Y:S01]  /*2760*/  IMAD.WIDE R20, R18, 0x40, R90 ;  /* 0x0000004012147825 */ /* 0x000fe200078e025a */
[----:B------:R-:W-:Y:S02]  /*2770*/  ISETP.GE.OR P0, PT, R10, UR6, P0 ;  /* 0x000000060a007c0c */ /* 0x000fe40008706670 */
[----:B------:R-:W-:Y:S01]  /*2780*/  IADD3.X R3, R11, R3, R5, P1, !PT ;  /* 0x000000030b037210 */ /* 0x000fe20000ffe405 */
[----:B------:R-:W-:-:S04]  /*2790*/  IMAD R7, R21, UR4, RZ ;  /* 0x0000000415077c24 */ /* 0x000fc8000f8e02ff */
[C---:B------:R-:W-:Y:S02]  /*27a0*/  IMAD R7, R20.reuse, UR5, R7 ;  /* 0x0000000514077c24 */ /* 0x040fe4000f8e0207 */
[----:B------:R-:W-:-:S04]  /*27b0*/  IMAD.WIDE.U32 R102, R20, UR4, R2 ;  /* 0x0000000414667c25 */ /* 0x000fc8000f8e0002 */
[----:B------:R-:W-:Y:S05]  /*27c0*/  @P0 BRA `(.L_x_35) ;  /* 0x0000003c00e00947 */ /* 0x000fea0003800000 */
[----:B-----5:R-:W-:Y:S01]  /*27d0*/  FSETP.NEU.AND P1, PT, R89, RZ, PT ;  /* 0x000000ff5900720b */ /* 0x020fe20003f2d000 */
[----:B------:R-:W-:Y:S01]  /*27e0*/  IMAD.IADD R14, R96, 0x1, -R10 ;  /* 0x00000001600e7824 */ /* 0x000fe200078e0a0a */
[----:B------:R-:W-:Y:S01]  /*27f0*/  BSSY B0, `(.L_x_35) ;  /* 0x00003f5000007945 */ /* 0x000fe20003800000 */
[----:B------:R-:W-:Y:S02]  /*2800*/  IMAD.IADD R0, R99, 0x1, -R0 ;  /* 0x0000000163007824 */ /* 0x000fe400078e0a00 */
[----:B------:R-:W-:Y:S01]  /*2810*/  IMAD.IADD R7, R103, 0x1, R7 ;  /* 0x0000000167077824 */ /* 0x000fe200078e0207 */
[----:B------:R-:W-:-:S04]  /*2820*/  ISETP.GT.AND P0, PT, R14, RZ, PT ;  /* 0x000000ff0e00720c */ /* 0x000fc80003f04270 */
[----:B------:R-:W-:-:S03]  /*2830*/  ISETP.GT.AND P2, PT, R0, RZ, P0 ;  /* 0x000000ff0000720c */ /* 0x000fc60000744270 */
[----:B------:R-:W-:Y:S10]  /*2840*/  @!P1 BRA `(.L_x_36) ;  /* 0x0000002c00249947 */ /* 0x000ff40003800000 */
[----:B------:R-:W0:Y:S01]  /*2850*/  LDC.64 R104, c[0x0][0x5b8] ;  /* 0x00016e00ff687b82 */ /* 0x000e220000000a00 */
[----:B------:R-:W-:-:S07]  /*2860*/  ULDC.64 UR4, c[0x0][0x5c0] ;  /* 0x0001700000047ab9 */ /* 0x000fce0000000a00 */
[----:B------:R-:W1:Y:S08]  /*2870*/  LDC.64 R106, c[0x0][0x5b0] ;  /* 0x00016c00ff6a7b82 */ /* 0x000e700000000a00 */
[----:B------:R-:W2:Y:S01]  /*2880*/  LDC.64 R108, c[0x0][0x5a8] ;  /* 0x00016a00ff6c7b82 */ /* 0x000ea20000000a00 */
[-C--:B0-----:R-:W-:Y:S02]  /*2890*/  IMAD R4, R9, R104.reuse, RZ ;  /* 0x0000006809047224 */ /* 0x081fe400078e02ff */
[----:B------:R-:W-:-:S04]  /*28a0*/  IMAD.WIDE.U32 R2, R19, R104, R92 ;  /* 0x0000006813027225 */ /* 0x000fc800078e005c */
[----:B------:R-:W-:Y:S01]  /*28b0*/  IMAD R103, R19, R105, R4 ;  /* 0x0000006913677224 */ /* 0x000fe200078e0204 */
[----:B------:R-:W-:Y:S01]  /*28c0*/  IADD3 R4, P1, R10, R2, RZ ;  /* 0x000000020a047210 */ /* 0x000fe20007f3e0ff */
[----:B-1----:R-:W-:-:S03]  /*28d0*/  IMAD R2, R21, R106, RZ ;  /* 0x0000006a15027224 */ /* 0x002fc600078e02ff */
[----:B------:R-:W-:Y:S01]  /*28e0*/  IADD3.X R5, R11, R3, R103, P1, !PT ;  /* 0x000000030b057210 */ /* 0x000fe20000ffe467 */
[C---:B------:R-:W-:Y:S02]  /*28f0*/  IMAD R105, R20.reuse, R107, R2 ;  /* 0x0000006b14697224 */ /* 0x040fe400078e0202 */
[----:B------:R-:W-:-:S04]  /*2900*/  IMAD.WIDE.U32 R2, R20, R106, R4 ;  /* 0x0000006a14027225 */ /* 0x000fc800078e0004 */
[----:B------:R-:W-:Y:S01]  /*2910*/  IMAD.IADD R3, R3, 0x1, R105 ;  /* 0x0000000103037824 */ /* 0x000fe200078e0269 */
[----:B--2---:R-:W-:-:S04]  /*2920*/  LEA R8, P1, R2, R108, 0x1 ;  /* 0x0000006c02087211 */ /* 0x004fc800078208ff */
[----:B------:R-:W-:-:S05]  /*2930*/  LEA.HI.X R9, R2, R109, R3, 0x1, P1 ;  /* 0x0000006d02097211 */ /* 0x000fca00008f0c03 */
[----:B------:R-:W2:Y:S01]  /*2940*/  @P2 LDG.E.LTC128B.U16 R15, desc[UR54][R8.64] ;  /* 0x00000036080f2981 */ /* 0x000ea2000c1e1520 */
[----:B------:R-:W-:Y:S01]  /*2950*/  IMAD.WIDE.U32 R2, R20, R106, R10 ;  /* 0x0000006a14027225 */ /* 0x000fe200078e000a */
[----:B------:R-:W-:Y:S02]  /*2960*/  BSSY B1, `(.L_x_37) ;  /* 0x0000015000017945 */ /* 0x000fe40003800000 */
[----:B------:R-:W-:-:S04]  /*2970*/  IADD3 R12, P1, R92, R2, RZ ;  /* 0x000000025c0c7210 */ /* 0x000fc80007f3e0ff */
[----:B------:R-:W-:Y:S02]  /*2980*/  IADD3.X R13, R93, R105, R3, P1, !PT ;  /* 0x000000695d0d7210 */ /* 0x000fe40000ffe403 */
[----:B------:R-:W-:Y:S01]  /*2990*/  LEA R6, P1, R102, UR4, 0x1 ;  /* 0x0000000466067c11 */ /* 0x000fe2000f8208ff */
[----:B------:R-:W-:-:S03]  /*29a0*/  IMAD.WIDE.U32 R12, R19, R104, R12 ;  /* 0x00000068130c7225 */ /* 0x000fc600078e000c */
[----:B------:R-:W-:Y:S02]  /*29b0*/  LEA.HI.X R7, R102, UR5, R7, 0x1, P1 ;  /* 0x0000000566077c11 */ /* 0x000fe400088f0c07 */
[----:B------:R-:W-:-:S04]  /*29c0*/  ISETP.GT.AND P1, PT, R14, 0x1, PT ;  /* 0x000000010e00780c */ /* 0x000fc80003f24270 */
[----:B------:R-:W-:Y:S01]  /*29d0*/  ISETP.GT.AND P3, PT, R0, RZ, P1 ;  /* 0x000000ff0000720c */ /* 0x000fe20000f64270 */
[----:B--2---:R-:W-:-:S05]  /*29e0*/  HADD2.F32 R2, -RZ, R15.H0_H0 ;  /* 0x2000000fff027230 */ /* 0x004fca0000004100 */
[----:B------:R-:W-:Y:S01]  /*29f0*/  FMUL R3, R2, R89 ;  /* 0x0000005902037220 */ /* 0x000fe20000400000 */
[----:B------:R-:W-:-:S03]  /*2a00*/  LEA R2, P4, R12, R108, 0x1 ;  /* 0x0000006c0c027211 */ /* 0x000fc600078808ff */
[----:B------:R-:W-:-:S05]  /*2a10*/  FFMA R3, R24, R88, R3 ;  /* 0x0000005818037223 */ /* 0x000fca0000000003 */
[----:B------:R-:W-:Y:S01]  /*2a20*/  F2FP.F16.F32.PACK_AB R8, RZ, R3 ;  /* 0x00000003ff08723e */ /* 0x000fe200000000ff */
[----:B------:R-:W-:-:S03]  /*2a30*/  IMAD.IADD R3, R103, 0x1, R13 ;  /* 0x0000000167037824 */ /* 0x000fc600078e020d */
[----:B------:R-:W-:Y:S01]  /*2a40*/  PRMT R9, R8, 0x7610, R9 ;  /* 0x0000761008097816 */ /* 0x000fe20000000009 */
[----:B------:R-:W-:Y:S01]  /*2a50*/  IMAD.SHL.U32 R8, R106, 0x8, RZ ;  /* 0x000000086a087824 */ /* 0x000fe200078e00ff */
[----:B------:R-:W-:-:S03]  /*2a60*/  LEA.HI.X R3, R12, R109, R3, 0x1, P4 ;  /* 0x0000006d0c037211 */ /* 0x000fc600020f0c03 */
[----:B------:R0:W-:Y:S02]  /*2a70*/  @P2 STG.E.U16 desc[UR54][R6.64], R9 ;  /* 0x0000000906002986 */ /* 0x0001e4000c101536 */
[----:B0-----:R-:W-:Y:S01]  /*2a80*/  SHF.L.U64.HI R9, R106, 0x3, R107 ;  /* 0x000000036a097819 */ /* 0x001fe2000001026b */
[----:B------:R-:W-:Y:S06]  /*2a90*/  @!P3 BRA `(.L_x_38) ;  /* 0x000000000004b947 */ /* 0x000fec0003800000 */
[----:B------:R0:W5:Y:S02]  /*2aa0*/  LDG.E.LTC128B.U16 R15, desc[UR54][R2.64+0x2] ;  /* 0x00000236020f7981 */ /* 0x000164000c1e1520 */
.L_x_38:
[----:B------:R-:W-:Y:S05]  /*2ab0*/  BSYNC B1 ;  /* 0x0000000000017941 */ /* 0x000fea0003800000 */
.L_x_37:
[----:B------:R-:W-:Y:S01]  /*2ac0*/  IMAD.WIDE.U32 R8, R20, R106, R8 ;  /* 0x0000006a14087225 */ /* 0x000fe200078e0008 */
[----:B------:R-:W-:-:S03]  /*2ad0*/  ISETP.GT.AND P0, PT, R0, 0x8, P0 ;  /* 0x000000080000780c */ /* 0x000fc60000704270 */
[----:B-----5:R-:W-:Y:S01]  /*2ae0*/  HADD2.F32 R12, -RZ, R15.H0_H0 ;  /* 0x2000000fff0c7230 */ /* 0x020fe20000004100 */
[----:B------:R-:W-:Y:S01]  /*2af0*/  IADD3 R4, P2, R4, R8, RZ ;  /* 0x0000000804047210 */ /* 0x000fe20007f5e0ff */
[----:B------:R-:W-:-:S03]  /*2b00*/  IMAD.IADD R105, R105, 0x1, R9 ;  /* 0x0000000169697824 */ /* 0x000fc600078e0209 */
[----:B------:R-:W-:Y:S01]  /*2b10*/  FMUL R12, R12, R89 ;  /* 0x000000590c0c7220 */ /* 0x000fe20000400000 */
[----:B------:R-:W-:-:S03]  /*2b20*/  IMAD.X R5, R105, 0x1, R5, P2 ;  /* 0x0000000169057824 */ /* 0x000fc600010e0605 */
[----:B------:R-:W-:Y:S01]  /*2b30*/  FFMA R25, R25, R88, R12 ;  /* 0x0000005819197223 */ /* 0x000fe2000000000c */
[----:B------:R-:W-:-:S04]  /*2b40*/  LEA R12, P2, R4, R108, 0x1 ;  /* 0x0000006c040c7211 */ /* 0x000fc800078408ff */
[----:B------:R-:W-:Y:S01]  /*2b50*/  LEA.HI.X R13, R4, R109, R5, 0x1, P2 ;  /* 0x0000006d040d7211 */ /* 0x000fe200010f0c05 */
[----:B------:R-:W-:Y:S01]  /*2b60*/  @P3 IMAD.MOV.U32 R4, RZ, RZ, R6 ;  /* 0x000000ffff043224 */ /* 0x000fe200078e0006 */
[----:B------:R-:W-:Y:S01]  /*2b70*/  F2FP.F16.F32.PACK_AB R25, RZ, R25 ;  /* 0x00000019ff19723e */ /* 0x000fe200000000ff */
[----:B------:R-:W-:-:S05]  /*2b80*/  @P3 IMAD.MOV.U32 R5, RZ, RZ, R7 ;  /* 0x000000ffff053224 */ /* 0x000fca00078e0007 */
[----:B------:R1:W-:Y:S04]  /*2b90*/  @P3 STG.E.U16 desc[UR54][R4.64+0x2], R25 ;  /* 0x0000021904003986 */ /* 0x0003e8000c101536 */
[----:B------:R-:W2:Y:S01]  /*2ba0*/  @P0 LDG.E.LTC128B.U16 R15, desc[UR54][R12.64] ;  /* 0x000000360c0f0981 */ /* 0x000ea2000c1e1520 */
[----:B------:R-:W-:Y:S01]  /*2bb0*/  IADD3 R10, P2, P3, R92, R8, R10 ;  /* 0x000000085c0a7210 */ /* 0x000fe20007b5e00a */
[----:B------:R-:W-:Y:S01]  /*2bc0*/  BSSY B1, `(.L_x_39) ;  /* 0x0000011000017945 */ /* 0x000fe20003800000 */
[----:B------:R-:W-:Y:S02]  /*2bd0*/  ISETP.GT.AND P1, PT, R0, 0x8, P1 ;  /* 0x000000080000780c */ /* 0x000fe40000f24270 */
[----:B------:R-:W-:-:S03]  /*2be0*/  IADD3.X R11, R93, R105, R11, P2, P3 ;  /* 0x000000695d0b7210 */ /* 0x000fc600017e640b */
[----:B------:R-:W-:Y:S01]  /*2bf0*/  IMAD.WIDE.U32 R10, R19, R104, R10 ;  /* 0x00000068130a7225 */ /* 0x000fe200078e000a */
[----:B------:R-:W-:-:S03]  /*2c00*/  SHF.L.U64.HI R19, R95, 0x1, R94 ;  /* 0x000000015f137819 */ /* 0x000fc6000001025e */
[----:B------:R-:W-:Y:S01]  /*2c10*/  IMAD.IADD R11, R103, 0x1, R11 ;  /* 0x00000001670b7824 */ /* 0x000fe200078e020b */
[----:B-1----:R-:W-:-:S04]  /*2c20*/  LEA R4, P3, R10, R108, 0x1 ;  /* 0x0000006c0a047211 */ /* 0x002fc800078608ff */
[----:B------:R-:W-:Y:S01]  /*2c30*/  LEA.HI.X R5, R10, R109, R11, 0x1, P3 ;  /* 0x0000006d0a057211 */ /* 0x000fe200018f0c0b */
[----:B--2---:R-:W-:-:S05]  /*2c40*/  HADD2.F32 R8, -RZ, R15.H0_H0 ;  /* 0x2000000fff087230 */ /* 0x004fca0000004100 */
[----:B------:R-:W-:Y:S01]  /*2c50*/  FMUL R9, R8, R89 ;  /* 0x0000005908097220 */ /* 0x000fe20000400000 */
[----:B------:R-:W-:-:S03]  /*2c60*/  LEA R8, P2, R95, R6, 0x1 ;  /* 0x000000065f087211 */ /* 0x000fc600078408ff */
[----:B------:R-:W-:-:S05]  /*2c70*/  FFMA R9, R26, R88, R9 ;  /* 0x000000581a097223 */ /* 0x000fca0000000009 */
[----:B------:R-:W-:Y:S01]  /*2c80*/  F2FP.F16.F32.PACK_AB R12, RZ, R9 ;  /* 0x00000009ff0c723e */ /* 0x000fe200000000ff */
[----:B------:R-:W-:-:S05]  /*2c90*/  IMAD.X R9, R19, 0x1, R7, P2 ;  /* 0x0000000113097824 */ /* 0x000fca00010e0607 */
[----:B------:R1:W-:Y:S01]  /*2ca0*/  @P0 STG.E.U16 desc[UR54][R8.64], R12 ;  /* 0x0000000c08000986 */ /* 0x0003e2000c101536 */
[----:B------:R-:W-:Y:S05]  /*2cb0*/  @!P1 BRA `(.L_x_40) ;  /* 0x0000000000049947 */ /* 0x000fea0003800000 */
[----:B------:R2:W5:Y:S02]  /*2cc0*/  LDG.E.LTC128B.U16 R15, desc[UR54][R4.64+0x2] ;  /* 0x00000236040f7981 */ /* 0x000564000c1e1520 */
.L_x_40:
[----:B------:R-:W-:Y:S05]  /*2cd0*/  BSYNC B1 ;  /* 0x0000000000017941 */ /* 0x000fea0003800000 */
.L_x_39:
[----:B-----5:R-:W-:Y:S01]  /*2ce0*/  HADD2.F32 R10, -RZ, R15.H0_H0 ;  /* 0x2000000fff0a7230 */ /* 0x020fe20000004100 */
[----:B------:R-:W-:Y:S01]  /*2cf0*/  ISETP.GT.AND P0, PT, R14, 0x8, PT ;  /* 0x000000080e00780c */ /* 0x000fe20003f04270 */
[----:B------:R-:W-:Y:S03]  /*2d00*/  BSSY B1, `(.L_x_41) ;  /* 0x0000008000017945 */ /* 0x000fe60003800000 */
[----:B------:R-:W-:Y:S01]  /*2d10*/  FMUL R10, R10, R89 ;  /* 0x000000590a0a7220 */ /* 0x000fe20000400000 */
[----:B------:R-:W-:-:S03]  /*2d20*/  ISETP.GT.AND P2, PT, R0, RZ, P0 ;  /* 0x000000ff0000720c */ /* 0x000fc60000744270 */
[----:B------:R-:W-:-:S05]  /*2d30*/  FFMA R10, R27, R88, R10 ;  /* 0x000000581b0a7223 */ /* 0x000fca000000000a */
[----:B------:R-:W-:-:S05]  /*2d40*/  F2FP.F16.F32.PACK_AB R10, RZ, R10 ;  /* 0x0000000aff0a723e */ /* 0x000fca00000000ff */
[----:B------:R3:W-:Y:S01]  /*2d50*/  @P1 STG.E.U16 desc[UR54][R8.64+0x2], R10 ;  /* 0x0000020a08001986 */ /* 0x0007e2000c101536 */
[----:B------:R-:W-:Y:S05]  /*2d60*/  @!P2 BRA `(.L_x_42) ;  /* 0x000000000004a947 */ /* 0x000fea0003800000 */
[----:B------:R4:W5:Y:S02]  /*2d70*/  LDG.E.LTC128B.U16 R15, desc[UR54][R2.64+0x10] ;  /* 0x00001036020f7981 */ /* 0x000964000c1e1520 */
.L_x_42:
[----:B------:R-:W-:Y:S05]  /*2d80*/  BSYNC B1 ;  /* 0x0000000000017941 */ /* 0x000fea0003800000 */
.L_x_41:
[----:B---3-5:R-:W-:Y:S01]  /*2d90*/  HADD2.F32 R10, -RZ, R15.H0_H0 ;  /* 0x2000000fff0a7230 */ /* 0x028fe20000004100 */
        /* <DEDUP_REMOVED lines=9> */
.L_x_44:
[----:B------:R-:W-:Y:S05]  /*2e30*/  BSYNC B1 ;  /* 0x0000000000017941 */ /* 0x000fea0003800000 */
.L_x_43:
[----:B-----5:R-:W-:Y:S01]  /*2e40*/  HADD2.F32 R10, -RZ, R15.H0_H0 ;  /* 0x2000000fff0a7230 */ /* 0x020fe20000004100 */
[----:B------:R-:W-:Y:S01]  /*2e50*/  ISETP.GT.AND P0, PT, R0, 0x8, P0 ;  /* 0x000000080000780c */ /* 0x000fe20000704270 */
[----:B------:R-:W-:Y:S03]  /*2e60*/  BSSY B1, `(.L_x_45) ;  /* 0x0000007000017945 */ /* 0x000fe60003800000 */
[----:B------:R-:W-:-:S04]  /*2e70*/  FMUL R10, R10, R89 ;  /* 0x000000590a0a7220 */ /* 0x000fc80000400000 */
[----:B------:R-:W-:-:S05]  /*2e80*/  FFMA R10, R29, R88, R10 ;  /* 0x000000581d0a7223 */ /* 0x000fca000000000a */
[----:B------:R-:W-:-:S05]  /*2e90*/  F2FP.F16.F32.PACK_AB R10, RZ, R10 ;  /* 0x0000000aff0a723e */ /* 0x000fca00000000ff */
[----:B------:R0:W-:Y:S01]  /*2ea0*/  @P3 STG.E.U16 desc[UR54][R6.64+0x12], R10 ;  /* 0x0000120a06003986 */ /* 0x0001e2000c101536 */
[----:B------:R-:W-:Y:S05]  /*2eb0*/  @!P0 BRA `(.L_x_46) ;  /* 0x0000000000048947 */ /* 0x000fea0003800000 */
[----:B------:R0:W5:Y:S02]  /*2ec0*/  LDG.E.LTC128B.U16 R15, desc[UR54][R4.64+0x10] ;  /* 0x00001036040f7981 */ /* 0x000164000c1e1520 */
.L_x_46:
[----:B------:R-:W-:Y:S05]  /*2ed0*/  BSYNC B1 ;  /* 0x0000000000017941 */ /* 0x000fea0003800000 */
.L_x_45:
[----:B0----5:R-:W-:Y:S01]  /*2ee0*/  HADD2.F32 R10, -RZ, R15.H0_H0 ;  /* 0x2000000fff0a7230 */ /* 0x021fe20000004100 */
[----:B------:R-:W-:Y:S01]  /*2ef0*/  ISETP.GT.AND P1, PT, R0, 0x8, P1 ;  /* 0x000000080000780c */ /* 0x000fe20000f24270 */
[----:B------:R-:W-:Y:S03]  /*2f00*/  BSSY B1, `(.L_x_47) ;  /* 0x0000007000017945 */ /* 0x000fe60003800000 */
[----:B---3--:R-:W-:-:S04]  /*2f10*/  FMUL R11, R10, R89 ;  /* 0x000000590a0b7220 */ /* 0x008fc80000400000 */
[----:B------:R-:W-:-:S05]  /*2f20*/  FFMA R11, R30, R88, R11 ;  /* 0x000000581e0b7223 */ /* 0x000fca000000000b */
[----:B------:R-:W-:-:S05]  /*2f30*/  F2FP.F16.F32.PACK_AB R11, RZ, R11 ;  /* 0x0000000bff0b723e */ /* 0x000fca00000000ff */
[----:B------:R0:W-:Y:S01]  /*2f40*/  @P0 STG.E.U16 desc[UR54][R8.64+0x10], R11 ;  /* 0x0000100b08000986 */ /* 0x0001e2000c101536 */
[----:B------:R-:W-:Y:S05]  /*2f50*/  @!P1 BRA `(.L_x_48) ;  /* 0x0000000000049947 */ /* 0x000fea0003800000 */
[----:B------:R3:W5:Y:S02]  /*2f60*/  LDG.E.LTC128B.U16 R15, desc[UR54][R4.64+0x12] ;  /* 0x00001236040f7981 */ /* 0x000764000c1e1520 */
.L_x_48:
[----:B------:R-:W-:Y:S05]  /*2f70*/  BSYNC B1 ;  /* 0x0000000000017941 */ /* 0x000fea0003800000 */
.L_x_47:
        /* <DEDUP_REMOVED lines=10> */
.L_x_50:
[----:B------:R-:W-:Y:S05]  /*3020*/  BSYNC B1 ;  /* 0x0000000000017941 */ /* 0x000fea0003800000 */
.L_x_49:
[----:B0----5:R-:W-:Y:S01]  /*3030*/  HADD2.F32 R10, -RZ, R15.H0_H0 ;  /* 0x2000000fff0a7230 */ /* 0x021fe20000004100 */
        /* <DEDUP_REMOVED lines=9> */
.L_x_52:
[----:B------:R-:W-:Y:S05]  /*30d0*/  BSYNC B1 ;  /* 0x0000000000017941 */ /* 0x000fea0003800000 */
.L_x_51:
        /* <DEDUP_REMOVED lines=9> */
.L_x_54:
[----:B------:R-:W-:Y:S05]  /*3170*/  BSYNC B1 ;  /* 0x0000000000017941 */ /* 0x000fea0003800000 */
.L_x_53:
[----:B0----5:R-:W-:Y:S01]  /*3180*/  HADD2.F32 R10, -RZ, R15.H0_H0 ;  /* 0x2000000fff0a7230 */ /* 0x021fe20000004100 */
        /* <DEDUP_REMOVED lines=8> */
.L_x_56:
[----:B------:R-:W-:Y:S05]  /*3210*/  BSYNC B1 ;  /* 0x0000000000017941 */ /* 0x000fea0003800000 */
.L_x_55:
        /* <DEDUP_REMOVED lines=10> */
.L_x_58:
[----:B------:R-:W-:Y:S05]  /*32c0*/  BSYNC B1 ;  /* 0x0000000000017941 */ /* 0x000fea0003800000 */
.L_x_57:
        /* <DEDUP_REMOVED lines=10> */
.L_x_60:
[----:B------:R-:W-:Y:S05]  /*3370*/  BSYNC B1 ;  /* 0x0000000000017941 */ /* 0x000fea0003800000 */
.L_x_59:
        /* <DEDUP_REMOVED lines=9> */
.L_x_62:
[----:B------:R-:W-:Y:S05]  /*3410*/  BSYNC B1 ;  /* 0x0000000000017941 */ /* 0x000fea0003800000 */
.L_x_61:
        /* <DEDUP_REMOVED lines=9> */
.L_x_64:
[----:B------:R-:W-:Y:S05]  /*34b0*/  BSYNC B1 ;  /* 0x0000000000017941 */ /* 0x000fea0003800000 */
.L_x_63:
        /* <DEDUP_REMOVED lines=10> */
.L_x_66:
[----:B------:R-:W-:Y:S05]  /*3560*/  BSYNC B1 ;  /* 0x0000000000017941 */ /* 0x000fea0003800000 */
.L_x_65:
        /* <DEDUP_REMOVED lines=10> */
.L_x_68:
[----:B------:R-:W-:Y:S05]  /*3610*/  BSYNC B1 ;  /* 0x0000000000017941 */ /* 0x000fea0003800000 */
.L_x_67:
        /* <DEDUP_REMOVED lines=9> */
.L_x_70:
[----:B------:R-:W-:Y:S05]  /*36b0*/  BSYNC B1 ;  /* 0x0000000000017941 */ /* 0x000fea0003800000 */
.L_x_69:
        /* <DEDUP_REMOVED lines=9> */
.L_x_72:
[----:B------:R-:W-:Y:S05]  /*3750*/  BSYNC B1 ;  /* 0x0000000000017941 */ /* 0x000fea0003800000 */
.L_x_71:
        /* <DEDUP_REMOVED lines=10> */
.L_x_74:
[----:B------:R-:W-:Y:S05]  /*3800*/  BSYNC B1 ;  /* 0x0000000000017941 */ /* 0x000fea0003800000 */
.L_x_73:
        /* <DEDUP_REMOVED lines=10> */
.L_x_76:
[----:B------:R-:W-:Y:S05]  /*38b0*/  BSYNC B1 ;  /* 0x0000000000017941 */ /* 0x000fea0003800000 */
.L_x_75:
        /* <DEDUP_REMOVED lines=9> */
.L_x_78:
[----:B------:R-:W-:Y:S05]  /*3950*/  BSYNC B1 ;  /* 0x0000000000017941 */ /* 0x000fea0003800000 */
.L_x_77:
        /* <DEDUP_REMOVED lines=9> */
.L_x_80:
[----:B------:R-:W-:Y:S05]  /*39f0*/  BSYNC B1 ;  /* 0x0000000000017941 */ /* 0x000fea0003800000 */
.L_x_79:
        /* <DEDUP_REMOVED lines=10> */
.L_x_82:
[----:B------:R-:W-:Y:S05]  /*3aa0*/  BSYNC B1 ;  /* 0x0000000000017941 */ /* 0x000fea0003800000 */
.L_x_81:
        /* <DEDUP_REMOVED lines=10> */
.L_x_84:
[----:B------:R-:W-:Y:S05]  /*3b50*/  BSYNC B1 ;  /* 0x0000000000017941 */ /* 0x000fea0003800000 */
.L_x_83:
        /* <DEDUP_REMOVED lines=9> */
.L_x_86:
[----:B------:R-:W-:Y:S05]  /*3bf0*/  BSYNC B1 ;  /* 0x0000000000017941 */ /* 0x000fea0003800000 */
.L_x_85:
        /* <DEDUP_REMOVED lines=9> */
.L_x_88:
[----:B------:R-:W-:Y:S05]  /*3c90*/  BSYNC B1 ;  /* 0x0000000000017941 */ /* 0x000fea0003800000 */
.L_x_87:
        /* <DEDUP_REMOVED lines=10> */
.L_x_90:
[----:B------:R-:W-:Y:S05]  /*3d40*/  BSYNC B1 ;  /* 0x0000000000017941 */ /* 0x000fea0003800000 */
.L_x_89:
        /* <DEDUP_REMOVED lines=10> */
.L_x_92:
[----:B------:R-:W-:Y:S05]  /*3df0*/  BSYNC B1 ;  /* 0x0000000000017941 */ /* 0x000fea0003800000 */
.L_x_91:
        /* <DEDUP_REMOVED lines=9> */
.L_x_94:
[----:B------:R-:W-:Y:S05]  /*3e90*/  BSYNC B1 ;  /* 0x0000000000017941 */ /* 0x000fea0003800000 */
.L_x_93:
        /* <DEDUP_REMOVED lines=9> */
.L_x_96:
[----:B------:R-:W-:Y:S05]  /*3f30*/  BSYNC B1 ;  /* 0x0000000000017941 */ /* 0x000fea0003800000 */
.L_x_95:
        /* <DEDUP_REMOVED lines=10> */
.L_x_98:
[----:B------:R-:W-:Y:S05]  /*3fe0*/  BSYNC B1 ;  /* 0x0000000000017941 */ /* 0x000fea0003800000 */
.L_x_97:
        /* <DEDUP_REMOVED lines=10> */
.L_x_100:
[----:B------:R-:W-:Y:S05]  /*4090*/  BSYNC B1 ;  /* 0x0000000000017941 */ /* 0x000fea0003800000 */
.L_x_99:
        /* <DEDUP_REMOVED lines=9> */
.L_x_102:
[----:B------:R-:W-:Y:S05]  /*4130*/  BSYNC B1 ;  /* 0x0000000000017941 */ /* 0x000fea0003800000 */
.L_x_101:
        /* <DEDUP_REMOVED lines=9> */
.L_x_104:
[----:B------:R-:W-:Y:S05]  /*41d0*/  BSYNC B1 ;  /* 0x0000000000017941 */ /* 0x000fea0003800000 */
.L_x_103:
        /* <DEDUP_REMOVED lines=10> */
.L_x_106:
[----:B------:R-:W-:Y:S05]  /*4280*/  BSYNC B1 ;  /* 0x0000000000017941 */ /* 0x000fea0003800000 */
.L_x_105:
        /* <DEDUP_REMOVED lines=10> */
.L_x_108:
[----:B------:R-:W-:Y:S05]  /*4330*/  BSYNC B1 ;  /* 0x0000000000017941 */ /* 0x000fea0003800000 */
.L_x_107:
        /* <DEDUP_REMOVED lines=9> */
.L_x_110:
[----:B------:R-:W-:Y:S05]  /*43d0*/  BSYNC B1 ;  /* 0x0000000000017941 */ /* 0x000fea0003800000 */
.L_x_109:
        /* <DEDUP_REMOVED lines=9> */
.L_x_112:
[----:B------:R-:W-:Y:S05]  /*4470*/  BSYNC B1 ;  /* 0x0000000000017941 */ /* 0x000fea0003800000 */
.L_x_111:
        /* <DEDUP_REMOVED lines=10> */
.L_x_114:
[----:B------:R-:W-:Y:S05]  /*4520*/  BSYNC B1 ;  /* 0x0000000000017941 */ /* 0x000fea0003800000 */
.L_x_113:
        /* <DEDUP_REMOVED lines=10> */
.L_x_116:
[----:B------:R-:W-:Y:S05]  /*45d0*/  BSYNC B1 ;  /* 0x0000000000017941 */ /* 0x000fea0003800000 */
.L_x_115:
        /* <DEDUP_REMOVED lines=9> */
.L_x_118:
[----:B------:R-:W-:Y:S05]  /*4670*/  BSYNC B1 ;  /* 0x0000000000017941 */ /* 0x000fea0003800000 */
.L_x_117:
        /* <DEDUP_REMOVED lines=9> */
.L_x_120:
[----:B------:R-:W-:Y:S05]  /*4710*/  BSYNC B1 ;  /* 0x0000000000017941 */ /* 0x000fea0003800000 */
.L_x_119:
        /* <DEDUP_REMOVED lines=10> */
.L_x_122:
[----:B------:R-:W-:Y:S05]  /*47c0*/  BSYNC B1 ;  /* 0x0000000000017941 */ /* 0x000fea0003800000 */
.L_x_121:
        /* <DEDUP_REMOVED lines=10> */
.L_x_124:
[----:B------:R-:W-:Y:S05]  /*4870*/  BSYNC B1 ;  /* 0x0000000000017941 */ /* 0x000fea0003800000 */
.L_x_123:
        /* <DEDUP_REMOVED lines=9> */
.L_x_126:
[----:B------:R-:W-:Y:S05]  /*4910*/  BSYNC B1 ;  /* 0x0000000000017941 */ /* 0x000fea0003800000 */
.L_x_125:
        /* <DEDUP_REMOVED lines=9> */
.L_x_128:
[----:B------:R-:W-:Y:S05]  /*49b0*/  BSYNC B1 ;  /* 0x0000000000017941 */ /* 0x000fea0003800000 */
.L_x_127:
        /* <DEDUP_REMOVED lines=10> */
.L_x_130:
[----:B------:R-:W-:Y:S05]  /*4a60*/  BSYNC B1 ;  /* 0x0000000000017941 */ /* 0x000fea0003800000 */
.L_x_129:
        /* <DEDUP_REMOVED lines=10> */
.L_x_132:
[----:B------:R-:W-:Y:S05]  /*4b10*/  BSYNC B1 ;  /* 0x0000000000017941 */ /* 0x000fea0003800000 */
.L_x_131:
        /* <DEDUP_REMOVED lines=9> */
.L_x_134:
[----:B------:R-:W-:Y:S05]  /*4bb0*/  BSYNC B1 ;  /* 0x0000000000017941 */ /* 0x000fea0003800000 */
.L_x_133:
        /* <DEDUP_REMOVED lines=9> */
.L_x_136:
[----:B------:R-:W-:Y:S05]  /*4c50*/  BSYNC B1 ;  /* 0x0000000000017941 */ /* 0x000fea0003800000 */
.L_x_135:
        /* <DEDUP_REMOVED lines=10> */
.L_x_138:
[----:B------:R-:W-:Y:S05]  /*4d00*/  BSYNC B1 ;  /* 0x0000000000017941 */ /* 0x000fea0003800000 */
.L_x_137:
        /* <DEDUP_REMOVED lines=10> */
.L_x_140:
[----:B------:R-:W-:Y:S05]  /*4db0*/  BSYNC B1 ;  /* 0x0000000000017941 */ /* 0x000fea0003800000 */
.L_x_139:
        /* <DEDUP_REMOVED lines=9> */
.L_x_142:
[----:B------:R-:W-:Y:S05]  /*4e50*/  BSYNC B1 ;  /* 0x0000000000017941 */ /* 0x000fea0003800000 */
.L_x_141:
        /* <DEDUP_REMOVED lines=9> */
.L_x_144:
[----:B------:R-:W-:Y:S05]  /*4ef0*/  BSYNC B1 ;  /* 0x0000000000017941 */ /* 0x000fea0003800000 */
.L_x_143:
        /* <DEDUP_REMOVED lines=10> */
.L_x_146:
[----:B------:R-:W-:Y:S05]  /*4fa0*/  BSYNC B1 ;  /* 0x0000000000017941 */ /* 0x000fea0003800000 */
.L_x_145:
        /* <DEDUP_REMOVED lines=10> */
.L_x_148:
[----:B------:R-:W-:Y:S05]  /*5050*/  BSYNC B1 ;  /* 0x0000000000017941 */ /* 0x000fea0003800000 */
.L_x_147:
        /* <DEDUP_REMOVED lines=9> */
.L_x_150:
[----:B------:R-:W-:Y:S05]  /*50f0*/  BSYNC B1 ;  /* 0x0000000000017941 */ /* 0x000fea0003800000 */
.L_x_149:
        /* <DEDUP_REMOVED lines=9> */
.L_x_152:
[----:B------:R-:W-:Y:S05]  /*5190*/  BSYNC B1 ;  /* 0x0000000000017941 */ /* 0x000fea0003800000 */
.L_x_151:
        /* <DEDUP_REMOVED lines=10> */
.L_x_154:
[----:B------:R-:W-:Y:S05]  /*5240*/  BSYNC B1 ;  /* 0x0000000000017941 */ /* 0x000fea0003800000 */
.L_x_153:
        /* <DEDUP_REMOVED lines=10> */
.L_x_156:
[----:B------:R-:W-:Y:S05]  /*52f0*/  BSYNC B1 ;  /* 0x0000000000017941 */ /* 0x000fea0003800000 */
.L_x_155:
[----:B0---45:R-:W-:Y:S01]  /*5300*/  HADD2.F32 R2, -RZ, R15.H0_H0 ;  /* 0x2000000fff027230 */ /* 0x031fe20000004100 */
        /* <DEDUP_REMOVED lines=8> */
.L_x_158:
[----:B------:R-:W-:Y:S05]  /*5390*/  BSYNC B1 ;  /* 0x0000000000017941 */ /* 0x000fea0003800000 */
.L_x_157:
[----:B0----5:R-:W-:Y:S01]  /*53a0*/  HADD2.F32 R2, -RZ, R15.H0_H0 ;  /* 0x2000000fff027230 */ /* 0x021fe20000004100 */
[----:B------:R-:W-:Y:S01]  /*53b0*/  ISETP.GT.AND P1, PT, R0, 0x8, P1 ;  /* 0x000000080000780c */ /* 0x000fe20000f24270 */
[----:B------:R-:W-:Y:S03]  /*53c0*/  BSSY B1, `(.L_x_159) ;  /* 0x000000a000017945 */ /* 0x000fe60003800000 */
[----:B------:R-:W-:Y:S01]  /*53d0*/  FMUL R3, R2, R89 ;  /* 0x0000005902037220 */ /* 0x000fe20000400000 */
[----:B------:R-:W-:-:S03]  /*53e0*/  @P0 IMAD.MOV.U32 R2, RZ, RZ, R8 ;  /* 0x000000ffff020224 */ /* 0x000fc600078e0008 */
[----:B------:R-:W-:-:S05]  /*53f0*/  FFMA R3, R86, R88, R3 ;  /* 0x0000005856037223 */ /* 0x000fca0000000003 */
[----:B------:R-:W-:-:S04]  /*5400*/  F2FP.F16.F32.PACK_AB R3, RZ, R3 ;  /* 0x00000003ff03723e */ /* 0x000fc800000000ff */
[----:B------:R-:W-:Y:S01]  /*5410*/  PRMT R6, R3, 0x7610, R6 ;  /* 0x0000761003067816 */ /* 0x000fe20000000006 */
[----:B------:R-:W-:-:S05]  /*5420*/  @P0 IMAD.MOV.U32 R3, RZ, RZ, R9 ;  /* 0x000000ffff030224 */ /* 0x000fca00078e0009 */
[----:B------:R0:W-:Y:S01]  /*5430*/  @P0 STG.E.U16 desc[UR54][R2.64+0xf0], R6 ;  /* 0x0000f00602000986 */ /* 0x0001e2000c101536 */
[----:B------:R-:W-:Y:S05]  /*5440*/  @!P1 BRA `(.L_x_160) ;  /* 0x0000000000049947 */ /* 0x000fea0003800000 */
[----:B------:R0:W5:Y:S02]  /*5450*/  LDG.E.LTC128B.U16 R15, desc[UR54][R4.64+0xf2] ;  /* 0x0000f236040f7981 */ /* 0x000164000c1e1520 */
.L_x_160:
[----:B------:R-:W-:Y:S05]  /*5460*/  BSYNC B1 ;  /* 0x0000000000017941 */ /* 0x000fea0003800000 */
.L_x_159:
[----:B------:R-:W-:Y:S05]  /*5470*/  @!P1 BRA `(.L_x_161) ;  /* 0x0000001000b09947 */ /* 0x000fea0003800000 */
[----:B-----5:R-:W-:-:S05]  /*5480*/  HADD2.F32 R0, -RZ, R15.H0_H0 ;  /* 0x2000000fff007230 */ /* 0x020fca0000004100 */
[----:B------:R-:W-:-:S04]  /*5490*/  FMUL R0, R0, R89 ;  /* 0x0000005900007220 */ /* 0x000fc80000400000 */
[----:B------:R-:W-:-:S05]  /*54a0*/  FFMA R0, R87, R88, R0 ;  /* 0x0000005857007223 */ /* 0x000fca0000000000 */
[----:B------:R-:W-:-:S05]  /*54b0*/  F2FP.F16.F32.PACK_AB R0, RZ, R0 ;  /* 0x00000000ff00723e */ /* 0x000fca00000000ff */
[----:B------:R0:W-:Y:S01]  /*54c0*/  STG.E.U16 desc[UR54][R8.64+0xf2], R0 ;  /* 0x0000f20008007986 */ /* 0x0001e2000c101536 */
[----:B------:R-:W-:Y:S05]  /*54d0*/  BRA `(.L_x_161) ;  /* 0x0000001000987947 */ /* 0x000fea0003800000 */
.L_x_36:
[----:B------:R-:W-:Y:S01]  /*54e0*/  ISETP.GT.AND P3, PT, R14, 0x1, PT ;  /* 0x000000010e00780c */ /* 0x000fe20003f64270 */
[----:B------:R-:W-:Y:S01]  /*54f0*/  ULDC.64 UR4, c[0x0][0x5c0] ;  /* 0x0001700000047ab9 */ /* 0x000fe20000000a00 */
[-C--:B------:R-:W-:Y:S01]  /*5500*/  FMUL R24, R24, R88.reuse ;  /* 0x0000005818187220 */ /* 0x080fe20000400000 */
[-C--:B------:R-:W-:Y:S01]  /*5510*/  FMUL R25, R25, R88.reuse ;  /* 0x0000005819197220 */ /* 0x080fe20000400000 */
[----:B------:R-:W-:Y:S01]  /*5520*/  ISETP.GT.AND P1, PT, R0, RZ, P3 ;  /* 0x000000ff0000720c */ /* 0x000fe20001f24270 */
[-C--:B------:R-:W-:Y:S01]  /*5530*/  FMUL R26, R26, R88.reuse ;  /* 0x000000581a1a7220 */ /* 0x080fe20000400000 */
[----:B------:R-:W-:Y:S01]  /*5540*/  LEA R2, P4, R102, UR4, 0x1 ;  /* 0x0000000466027c11 */ /* 0x000fe2000f8808ff */
[----:B------:R-:W-:Y:S01]  /*5550*/  FMUL R27, R27, R88 ;  /* 0x000000581b1b7220 */ /* 0x000fe20000400000 */
[----:B------:R-:W-:Y:S01]  /*5560*/  F2FP.F16.F32.PACK_AB R24, RZ, R24 ;  /* 0x00000018ff18723e */ /* 0x000fe200000000ff */
[-C--:B------:R-:W-:Y:S01]  /*5570*/  FMUL R28, R28, R88.reuse ;  /* 0x000000581c1c7220 */ /* 0x080fe20000400000 */
[----:B------:R-:W-:Y:S01]  /*5580*/  LEA.HI.X R3, R102, UR5, R7, 0x1, P4 ;  /* 0x0000000566037c11 */ /* 0x000fe2000a0f0c07 */
[-C--:B------:R-:W-:Y:S01]  /*5590*/  FMUL R29, R29, R88.reuse ;  /* 0x000000581d1d7220 */ /* 0x080fe20000400000 */
[----:B------:R-:W-:Y:S01]  /*55a0*/  F2FP.F16.F32.PACK_AB R25, RZ, R25 ;  /* 0x00000019ff19723e */ /* 0x000fe200000000ff */
[-C--:B------:R-:W-:Y:S01]  /*55b0*/  FMUL R30, R30, R88.reuse ;  /* 0x000000581e1e7220 */ /* 0x080fe20000400000 */
[----:B------:R-:W-:Y:S01]  /*55c0*/  SHF.L.U64.HI R5, R95, 0x1, R94 ;  /* 0x000000015f057819 */ /* 0x000fe2000001025e */
[----:B------:R-:W-:Y:S01]  /*55d0*/  @P2 STG.E.U16 desc[UR54][R2.64], R24 ;  /* 0x0000001802002986 */ /* 0x000fe2000c101536 */
[----:B------:R-:W-:Y:S01]  /*55e0*/  ISETP.GT.AND P2, PT, R0, 0x8, P0 ;  /* 0x000000080000780c */ /* 0x000fe20000744270 */
[----:B------:R-:W-:Y:S01]  /*55f0*/  FMUL R31, R31, R88 ;  /* 0x000000581f1f7220 */ /* 0x000fe20000400000 */
[----:B------:R-:W-:Y:S01]  /*5600*/  LEA R4, P5, R95, R2, 0x1 ;  /* 0x000000025f047211 */ /* 0x000fe200078a08ff */
[----:B------:R-:W-:Y:S01]  /*5610*/  @P1 STG.E.U16 desc[UR54][R2.64+0x2], R25 ;  /* 0x0000021902001986 */ /* 0x000fe2000c101536 */
[----:B------:R-:W-:Y:S01]  /*5620*/  ISETP.GT.AND P1, PT, R14, 0x8, PT ;  /* 0x000000080e00780c */ /* 0x000fe20003f24270 */
[-C--:B------:R-:W-:Y:S01]  /*5630*/  FMUL R32, R32, R88.reuse ;  /* 0x0000005820207220 */ /* 0x080fe20000400000 */
[----:B------:R-:W-:Y:S01]  /*5640*/  ISETP.GT.AND P3, PT, R0, 0x8, P3 ;  /* 0x000000080000780c */ /* 0x000fe20001f64270 */
[----:B------:R-:W-:Y:S01]  /*5650*/  IMAD.X R5, R5, 0x1, R3, P5 ;  /* 0x0000000105057824 */ /* 0x000fe200028e0603 */
[----:B------:R-:W-:Y:S01]  /*5660*/  ISETP.GT.AND P0, PT, R14, 0x9, PT ;  /* 0x000000090e00780c */ /* 0x000fe20003f04270 */
[-C--:B------:R-:W-:Y:S01]  /*5670*/  FMUL R33, R33, R88.reuse ;  /* 0x0000005821217220 */ /* 0x080fe20000400000 */
[----:B------:R-:W-:Y:S01]  /*5680*/  ISETP.GT.AND P4, PT, R0, RZ, P1 ;  /* 0x000000ff0000720c */ /* 0x000fe20000f84270 */
[-C--:B------:R-:W-:Y:S01]  /*5690*/  FMUL R34, R34, R88.reuse ;  /* 0x0000005822227220 */ /* 0x080fe20000400000 */
[----:B------:R-:W-:Y:S01]  /*56a0*/  ISETP.GT.AND P5, PT, R0, RZ, P0 ;  /* 0x000000ff0000720c */ /* 0x000fe200007a4270 */
[----:B------:R-:W-:Y:S01]  /*56b0*/  FMUL R35, R35, R88 ;  /* 0x0000005823237220 */ /* 0x000fe20000400000 */
[----:B------:R-:W-:Y:S01]  /*56c0*/  F2FP.F16.F32.PACK_AB R26, RZ, R26 ;  /* 0x0000001aff1a723e */ /* 0x000fe200000000ff */
[-C--:B------:R-:W-:Y:S01]  /*56d0*/  FMUL R36, R36, R88.reuse ;  /* 0x0000005824247220 */ /* 0x080fe20000400000 */
[----:B------:R-:W-:Y:S01]  /*56e0*/  F2FP.F16.F32.PACK_AB R27, RZ, R27 ;  /* 0x0000001bff1b723e */ /* 0x000fe200000000ff */
[----:B------:R-:W-:Y:S01]  /*56f0*/  FMUL R37, R37, R88 ;  /* 0x0000005825257220 */ /* 0x000fe20000400000 */
[----:B------:R-:W-:Y:S01]  /*5700*/  F2FP.F16.F32.PACK_AB R28, RZ, R28 ;  /* 0x0000001cff1c723e */ /* 0x000fe200000000ff */
[----:B------:R-:W-:Y:S01]  /*5710*/  @P2 STG.E.U16 desc[UR54][R4.64], R26 ;  /* 0x0000001a04002986 */ /* 0x000fe2000c101536 */
[----:B------:R-:W-:Y:S01]  /*5720*/  ISETP.GT.AND P1, PT, R0, 0x8, P1 ;  /* 0x000000080000780c */ /* 0x000fe20000f24270 */
[-C--:B------:R-:W-:Y:S01]  /*5730*/  FMUL R38, R38, R88.reuse ;  /* 0x0000005826267220 */ /* 0x080fe20000400000 */
[----:B------:R-:W-:Y:S01]  /*5740*/  F2FP.F16.F32.PACK_AB R29, RZ, R29 ;  /* 0x0000001dff1d723e */ /* 0x000fe200000000ff */
[----:B------:R-:W-:Y:S01]  /*5750*/  @P3 STG.E.U16 desc[UR54][R4.64+0x2], R27 ;  /* 0x0000021b04003986 */ /* 0x000fe2000c101536 */
[----:B------:R-:W-:Y:S01]  /*5760*/  ISETP.GT.AND P3, PT, R14, 0x10, PT ;  /* 0x000000100e00780c */ /* 0x000fe20003f64270 */
[-C--:B------:R-:W-:Y:S01]  /*5770*/  FMUL R39, R39, R88.reuse ;  /* 0x0000005827277220 */ /* 0x080fe20000400000 */
[----:B------:R-:W-:Y:S01]  /*5780*/  ISETP.GT.AND P2, PT, R0, 0x8, P0 ;  /* 0x000000080000780c */ /* 0x000fe20000744270 */
[----:B------:R-:W-:Y:S01]  /*5790*/  @P4 STG.E.U16 desc[UR54][R2.64+0x10], R28 ;  /* 0x0000101c02004986 */ /* 0x000fe2000c101536 */
[----:B------:R-:W-:Y:S01]  /*57a0*/  ISETP.GT.AND P0, PT, R14, 0x11, PT ;  /* 0x000000110e00780c */ /* 0x000fe20003f04270 */
[-C--:B------:R-:W-:Y:S01]  /*57b0*/  FMUL R40, R40, R88.reuse ;  /* 0x0000005828287220 */ /* 0x080fe20000400000 */
[C---:B------:R-:W-:Y:S01]  /*57c0*/  ISETP.GT.AND P4, PT, R0.reuse, RZ, P3 ;  /* 0x000000ff0000720c */ /* 0x040fe20001f84270 */
[----:B------:R-:W-:Y:S01]  /*57d0*/  @P5 STG.E.U16 desc[UR54][R2.64+0x12], R29 ;  /* 0x0000121d02005986 */ /* 0x000fe2000c101536 */
        /* <DEDUP_REMOVED lines=153> */
[----:B------:R-:W-:Y:S01]  /*6170*/  FMUL R87, R87, R88 ;  /* 0x0000005857577220 */ /* 0x000fe20000400000 */
[----:B------:R-:W-:Y:S01]  /*6180*/  ISETP.GT.AND P2, PT, R0, 0x8, P0 ;  /* 0x000000080000780c */ /* 0x000fe20000744270 */
[----:B------:R-:W-:Y:S01]  /*6190*/  @P4 STG.E.U16 desc[UR54][R2.64+0x90], R60 ;  /* 0x0000903c02004986 */ /* 0x000fe2000c101536 */
[----:B------:R-:W-:-:S02]  /*61a0*/  ISETP.GT.AND P0, PT, R14, 0x51, PT ;  /* 0x000000510e00780c */ /* 0x000fc40003f04270 */
[C---:B------:R-:W-:Y:S01]  /*61b0*/  ISETP.GT.AND P4, PT, R0.reuse, RZ, P3 ;  /* 0x000000ff0000720c */ /* 0x040fe20001f84270 */
[----:B------:R-:W-:Y:S01]  /*61c0*/  @P5 STG.E.U16 desc[UR54][R2.64+0x92], R61 ;  /* 0x0000923d02005986 */ /* 0x000fe2000c101536 */
[C---:B------:R-:W-:Y:S02]  /*61d0*/  ISETP.GT.AND P5, PT, R0.reuse, RZ, P0 ;  /* 0x000000ff0000720c */ /* 0x040fe400007a4270 */
[----:B------:R-:W-:Y:S02]  /*61e0*/  F2FP.F16.F32.PACK_AB R62, RZ, R62 ;  /* 0x0000003eff3e723e */ /* 0x000fe400000000ff */
[----:B------:R-:W-:Y:S02]  /*61f0*/  F2FP.F16.F32.PACK_AB R63, RZ, R63 ;  /* 0x0000003fff3f723e */ /* 0x000fe400000000ff */
[----:B------:R-:W-:Y:S01]  /*6200*/  F2FP.F16.F32.PACK_AB R64, RZ, R64 ;  /* 0x00000040ff40723e */ /* 0x000fe200000000ff */
[----:B------:R-:W-:Y:S01]  /*6210*/  @P1 STG.E.U16 desc[UR54][R4.64+0x90], R62 ;  /* 0x0000903e04001986 */ /* 0x000fe2000c101536 */
[----:B------:R-:W-:-:S02]  /*6220*/  ISETP.GT.AND P1, PT, R0, 0x8, P3 ;  /* 0x000000080000780c */ /* 0x000fc40001f24270 */
[----:B------:R-:W-:Y:S01]  /*6230*/  F2FP.F16.F32.PACK_AB R65, RZ, R65 ;  /* 0x00000041ff41723e */ /* 0x000fe200000000ff */
[----:B------:R-:W-:Y:S01]  /*6240*/  @P2 STG.E.U16 desc[UR54][R4.64+0x92], R63 ;  /* 0x0000923f04002986 */ /* 0x000fe2000c101536 */
[----:B------:R-:W-:Y:S02]  /*6250*/  ISETP.GT.AND P2, PT, R14, 0x58, PT ;  /* 0x000000580e00780c */ /* 0x000fe40003f44270 */
[----:B------:R-:W-:Y:S01]  /*6260*/  ISETP.GT.AND P0, PT, R0, 0x8, P0 ;  /* 0x000000080000780c */ /* 0x000fe20000704270 */
[----:B------:R-:W-:Y:S01]  /*6270*/  @P4 STG.E.U16 desc[UR54][R2.64+0xa0], R64 ;  /* 0x0000a04002004986 */ /* 0x000fe2000c101536 */
[----:B------:R-:W-:Y:S02]  /*6280*/  ISETP.GT.AND P3, PT, R14, 0x59, PT ;  /* 0x000000590e00780c */ /* 0x000fe40003f64270 */
[C---:B------:R-:W-:Y:S01]  /*6290*/  ISETP.GT.AND P4, PT, R0.reuse, RZ, P2 ;  /* 0x000000ff0000720c */ /* 0x040fe20001784270 */
[----:B------:R-:W-:Y:S01]  /*62a0*/  @P5 STG.E.U16 desc[UR54][R2.64+0xa2], R65 ;  /* 0x0000a24102005986 */ /* 0x000fe2000c101536 */
[----:B------:R-:W-:-:S02]  /*62b0*/  ISETP.GT.AND P5, PT, R0, RZ, P3 ;  /* 0x000000ff0000720c */ /* 0x000fc40001fa4270 */
[----:B------:R-:W-:Y:S02]  /*62c0*/  F2FP.F16.F32.PACK_AB R66, RZ, R66 ;  /* 0x00000042ff42723e */ /* 0x000fe400000000ff */
[----:B------:R-:W-:Y:S02]  /*62d0*/  F2FP.F16.F32.PACK_AB R67, RZ, R67 ;  /* 0x00000043ff43723e */ /* 0x000fe400000000ff */
[----:B------:R-:W-:Y:S01]  /*62e0*/  F2FP.F16.F32.PACK_AB R68, RZ, R68 ;  /* 0x00000044ff44723e */ /* 0x000fe200000000ff */
[----:B------:R-:W-:Y:S01]  /*62f0*/  @P1 STG.E.U16 desc[UR54][R4.64+0xa0], R66 ;  /* 0x0000a04204001986 */ /* 0x000fe2000c101536 */
[C---:B------:R-:W-:Y:S02]  /*6300*/  ISETP.GT.AND P1, PT, R0.reuse, 0x8, P2 ;  /* 0x000000080000780c */ /* 0x040fe40001724270 */
[----:B------:R-:W-:Y:S01]  /*6310*/  F2FP.F16.F32.PACK_AB R69, RZ, R69 ;  /* 0x00000045ff45723e */ /* 0x000fe200000000ff */
[----:B------:R-:W-:Y:S01]  /*6320*/  @P0 STG.E.U16 desc[UR54][R4.64+0xa2], R67 ;  /* 0x0000a24304000986 */ /* 0x000fe2000c101536 */
[----:B------:R-:W-:-:S02]  /*6330*/  ISETP.GT.AND P2, PT, R0, 0x8, P3 ;  /* 0x000000080000780c */ /* 0x000fc40001f44270 */
[C---:B------:R-:W-:Y:S01]  /*6340*/  ISETP.GT.AND P3, PT, R14.reuse, 0x60, PT ;  /* 0x000000600e00780c */ /* 0x040fe20003f64270 */
[----:B------:R-:W-:Y:S01]  /*6350*/  @P4 STG.E.U16 desc[UR54][R2.64+0xb0], R68 ;  /* 0x0000b04402004986 */ /* 0x000fe2000c101536 */
[----:B------:R-:W-:Y:S02]  /*6360*/  ISETP.GT.AND P0, PT, R14, 0x61, PT ;  /* 0x000000610e00780c */ /* 0x000fe40003f04270 */
[C---:B------:R-:W-:Y:S01]  /*6370*/  ISETP.GT.AND P4, PT, R0.reuse, RZ, P3 ;  /* 0x000000ff0000720c */ /* 0x040fe20001f84270 */
[----:B------:R-:W-:Y:S01]  /*6380*/  @P5 STG.E.U16 desc[UR54][R2.64+0xb2], R69 ;  /* 0x0000b24502005986 */ /* 0x000fe2000c101536 */
[----:B------:R-:W-:Y:S02]  /*6390*/  ISETP.GT.AND P5, PT, R0, RZ, P0 ;  /* 0x000000ff0000720c */ /* 0x000fe400007a4270 */
[----:B------:R-:W-:Y:S02]  /*63a0*/  F2FP.F16.F32.PACK_AB R70, RZ, R70 ;  /* 0x00000046ff46723e */ /* 0x000fe400000000ff */
[----:B------:R-:W-:-:S02]  /*63b0*/  F2FP.F16.F32.PACK_AB R71, RZ, R71 ;  /* 0x00000047ff47723e */ /* 0x000fc400000000ff */
[----:B------:R-:W-:Y:S01]  /*63c0*/  F2FP.F16.F32.PACK_AB R72, RZ, R72 ;  /* 0x00000048ff48723e */ /* 0x000fe200000000ff */
[----:B------:R-:W-:Y:S01]  /*63d0*/  @P1 STG.E.U16 desc[UR54][R4.64+0xb0], R70 ;  /* 0x0000b04604001986 */ /* 0x000fe2000c101536 */
[----:B------:R-:W-:Y:S02]  /*63e0*/  F2FP.F16.F32.PACK_AB R73, RZ, R73 ;  /* 0x00000049ff49723e */ /* 0x000fe400000000ff */
[C---:B------:R-:W-:Y:S01]  /*63f0*/  ISETP.GT.AND P1, PT, R0.reuse, 0x8, P3 ;  /* 0x000000080000780c */ /* 0x040fe20001f24270 */
[----:B------:R-:W-:Y:S01]  /*6400*/  @P2 STG.E.U16 desc[UR54][R4.64+0xb2], R71 ;  /* 0x0000b24704002986 */ /* 0x000fe2000c101536 */
[----:B------:R-:W-:Y:S02]  /*6410*/  ISETP.GT.AND P0, PT, R0, 0x8, P0 ;  /* 0x000000080000780c */ /* 0x000fe40000704270 */
[----:B------:R-:W-:Y:S01]  /*6420*/  F2FP.F16.F32.PACK_AB R74, RZ, R74 ;  /* 0x0000004aff4a723e */ /* 0x000fe200000000ff */
[----:B------:R-:W-:Y:S01]  /*6430*/  @P4 STG.E.U16 desc[UR54][R2.64+0xc0], R72 ;  /* 0x0000c04802004986 */ /* 0x000fe2000c101536 */
[----:B------:R-:W-:-:S02]  /*6440*/  ISETP.GT.AND P4, PT, R14, 0x68, PT ;  /* 0x000000680e00780c */ /* 0x000fc40003f84270 */
[----:B------:R-:W-:Y:S01]  /*6450*/  F2FP.F16.F32.PACK_AB R75, RZ, R75 ;  /* 0x0000004bff4b723e */ /* 0x000fe200000000ff */
[----:B------:R-:W-:Y:S01]  /*6460*/  @P5 STG.E.U16 desc[UR54][R2.64+0xc2], R73 ;  /* 0x0000c24902005986 */ /* 0x000fe2000c101536 */
[----:B------:R-:W-:Y:S02]  /*6470*/  ISETP.GT.AND P5, PT, R14, 0x69, PT ;  /* 0x000000690e00780c */ /* 0x000fe40003fa4270 */
[C---:B------:R-:W-:Y:S01]  /*6480*/  ISETP.GT.AND P2, PT, R0.reuse, RZ, P4 ;  /* 0x000000ff0000720c */ /* 0x040fe20002744270 */
[----:B------:R-:W-:Y:S01]  /*6490*/  @P1 STG.E.U16 desc[UR54][R4.64+0xc0], R74 ;  /* 0x0000c04a04001986 */ /* 0x000fe2000c101536 */
[----:B------:R-:W-:Y:S02]  /*64a0*/  ISETP.GT.AND P6, PT, R0, RZ, P5 ;  /* 0x000000ff0000720c */ /* 0x000fe40002fc4270 */
[----:B------:R-:W-:Y:S01]  /*64b0*/  F2FP.F16.F32.PACK_AB R76, RZ, R76 ;  /* 0x0000004cff4c723e */ /* 0x000fe200000000ff */
[----:B------:R-:W-:Y:S01]  /*64c0*/  @P0 STG.E.U16 desc[UR54][R4.64+0xc2], R75 ;  /* 0x0000c24b04000986 */ /* 0x000fe2000c101536 */
[----:B------:R-:W-:-:S02]  /*64d0*/  F2FP.F16.F32.PACK_AB R77, RZ, R77 ;  /* 0x0000004dff4d723e */ /* 0x000fc400000000ff */
[----:B------:R-:W-:Y:S02]  /*64e0*/  ISETP.GT.AND P3, PT, R14, 0x70, PT ;  /* 0x000000700e00780c */ /* 0x000fe40003f64270 */
[----:B------:R-:W-:Y:S02]  /*64f0*/  ISETP.GT.AND P4, PT, R0, 0x8, P4 ;  /* 0x000000080000780c */ /* 0x000fe40002784270 */
[----:B------:R-:W-:Y:S01]  /*6500*/  F2FP.F16.F32.PACK_AB R78, RZ, R78 ;  /* 0x0000004eff4e723e */ /* 0x000fe200000000ff */
[----:B------:R-:W-:Y:S01]  /*6510*/  @P2 STG.E.U16 desc[UR54][R2.64+0xd0], R76 ;  /* 0x0000d04c02002986 */ /* 0x000fe2000c101536 */
[----:B------:R-:W-:Y:S02]  /*6520*/  ISETP.GT.AND P2, PT, R14, 0x71, PT ;  /* 0x000000710e00780c */ /* 0x000fe40003f44270 */
[----:B------:R-:W-:Y:S01]  /*6530*/  F2FP.F16.F32.PACK_AB R79, RZ, R79 ;  /* 0x0000004fff4f723e */ /* 0x000fe200000000ff */
[----:B------:R-:W-:Y:S01]  /*6540*/  @P6 STG.E.U16 desc[UR54][R2.64+0xd2], R77 ;  /* 0x0000d24d02006986 */ /* 0x000fe2000c101536 */
[----:B------:R-:W-:-:S02]  /*6550*/  ISETP.GT.AND P6, PT, R0, 0x8, P5 ;  /* 0x000000080000780c */ /* 0x000fc40002fc4270 */
[----:B------:R-:W-:Y:S02]  /*6560*/  ISETP.GT.AND P5, PT, R0, RZ, P3 ;  /* 0x000000ff0000720c */ /* 0x000fe40001fa4270 */
[----:B------:R-:W-:Y:S01]  /*6570*/  F2FP.F16.F32.PACK_AB R80, RZ, R80 ;  /* 0x00000050ff50723e */ /* 0x000fe200000000ff */
[----:B------:R-:W-:Y:S01]  /*6580*/  @P4 STG.E.U16 desc[UR54][R4.64+0xd0], R78 ;  /* 0x0000d04e04004986 */ /* 0x000fe2000c101536 */
[C---:B------:R-:W-:Y:S02]  /*6590*/  ISETP.GT.AND P1, PT, R14.reuse, 0x78, PT ;  /* 0x000000780e00780c */ /* 0x040fe40003f24270 */
[----:B------:R-:W-:Y:S02]  /*65a0*/  ISETP.GT.AND P0, PT, R14, 0x79, PT ;  /* 0x000000790e00780c */ /* 0x000fe40003f04270 */
[C---:B------:R-:W-:Y:S02]  /*65b0*/  ISETP.GT.AND P4, PT, R0.reuse, RZ, P2 ;  /* 0x000000ff0000720c */ /* 0x040fe40001784270 */
[C---:B------:R-:W-:Y:S01]  /*65c0*/  ISETP.GT.AND P3, PT, R0.reuse, 0x8, P3 ;  /* 0x000000080000780c */ /* 0x040fe20001f64270 */
[----:B------:R-:W-:Y:S01]  /*65d0*/  @P6 STG.E.U16 desc[UR54][R4.64+0xd2], R79 ;  /* 0x0000d24f04006986 */ /* 0x000fe2000c101536 */
[----:B------:R-:W-:-:S02]  /*65e0*/  ISETP.GT.AND P2, PT, R0, 0x8, P2 ;  /* 0x000000080000780c */ /* 0x000fc40001744270 */
[C---:B------:R-:W-:Y:S01]  /*65f0*/  ISETP.GT.AND P6, PT, R0.reuse, RZ, P0 ;  /* 0x000000ff0000720c */ /* 0x040fe200007c4270 */
[----:B------:R-:W-:Y:S01]  /*6600*/  @P5 STG.E.U16 desc[UR54][R2.64+0xe0], R80 ;  /* 0x0000e05002005986 */ /* 0x000fe2000c101536 */
[C---:B------:R-:W-:Y:S02]  /*6610*/  ISETP.GT.AND P5, PT, R0.reuse, RZ, P1 ;  /* 0x000000ff0000720c */ /* 0x040fe40000fa4270 */
[C---:B------:R-:W-:Y:S02]  /*6620*/  ISETP.GT.AND P1, PT, R0.reuse, 0x8, P1 ;  /* 0x000000080000780c */ /* 0x040fe40000f24270 */
[----:B------:R-:W-:Y:S02]  /*6630*/  F2FP.F16.F32.PACK_AB R81, RZ, R81 ;  /* 0x00000051ff51723e */ /* 0x000fe400000000ff */
[----:B------:R-:W-:Y:S02]  /*6640*/  F2FP.F16.F32.PACK_AB R82, RZ, R82 ;  /* 0x00000052ff52723e */ /* 0x000fe400000000ff */
[----:B------:R-:W-:Y:S01]  /*6650*/  F2FP.F16.F32.PACK_AB R83, RZ, R83 ;  /* 0x00000053ff53723e */ /* 0x000fe200000000ff */
[----:B------:R-:W-:Y:S01]  /*6660*/  @P4 STG.E.U16 desc[UR54][R2.64+0xe2], R81 ;  /* 0x0000e25102004986 */ /* 0x000fe2000c101536 */
[----:B------:R-:W-:-:S02]  /*6670*/  ISETP.GT.AND P0, PT, R0, 0x8, P0 ;  /* 0x000000080000780c */ /* 0x000fc40000704270 */
[----:B------:R-:W-:Y:S01]  /*6680*/  F2FP.F16.F32.PACK_AB R84, RZ, R84 ;  /* 0x00000054ff54723e */ /* 0x000fe200000000ff */
[----:B------:R-:W-:Y:S01]  /*6690*/  @P3 STG.E.U16 desc[UR54][R4.64+0xe0], R82 ;  /* 0x0000e05204003986 */ /* 0x000fe2000c101536 */
[----:B------:R-:W-:Y:S02]  /*66a0*/  F2FP.F16.F32.PACK_AB R85, RZ, R85 ;  /* 0x00000055ff55723e */ /* 0x000fe400000000ff */
[----:B------:R-:W-:Y:S01]  /*66b0*/  F2FP.F16.F32.PACK_AB R86, RZ, R86 ;  /* 0x00000056ff56723e */ /* 0x000fe200000000ff */
[----:B------:R-:W-:Y:S01]  /*66c0*/  @P2 STG.E.U16 desc[UR54][R4.64+0xe2], R83 ;  /* 0x0000e25304002986 */ /* 0x000fe2000c101536 */
[----:B------:R-:W-:-:S03]  /*66d0*/  F2FP.F16.F32.PACK_AB R87, RZ, R87 ;  /* 0x00000057ff57723e */ /* 0x000fc600000000ff */
[----:B------:R-:W-:Y:S04]  /*66e0*/  @P5 STG.E.U16 desc[UR54][R2.64+0xf0], R84 ;  /* 0x0000f05402005986 */ /* 0x000fe8000c101536 */
[----:B------:R0:W-:Y:S02]  /*66f0*/  @P6 STG.E.U16 desc[UR54][R2.64+0xf2], R85 ;  /* 0x0000f25502006986 */ /* 0x0001e4000c101536 */
[----:B0-----:R-:W-:Y:S02]  /*6700*/  @P1 IMAD.MOV.U32 R2, RZ, RZ, R4 ;  /* 0x000000ffff021224 */ /* 0x001fe400078e0004 */
[----:B------:R-:W-:-:S05]  /*6710*/  @P1 IMAD.MOV.U32 R3, RZ, RZ, R5 ;  /* 0x000000ffff031224 */ /* 0x000fca00078e0005 */
[----:B------:R0:W-:Y:S04]  /*6720*/  @P1 STG.E.U16 desc[UR54][R2.64+0xf0], R86 ;  /* 0x0000f05602001986 */ /* 0x0001e8000c101536 */
[----:B------:R0:W-:Y:S02]  /*6730*/  @P0 STG.E.U16 desc[UR54][R4.64+0xf2], R87 ;  /* 0x0000f25704000986 */ /* 0x0001e4000c101536 */
.L_x_161:
[----:B------:R-:W-:Y:S05]  /*6740*/  BSYNC B0 ;  /* 0x0000000000007941 */ /* 0x000fea0003800000 */
.L_x_35:
[----:B0-----:R-:W-:Y:S01]  /*6750*/  IMAD.U32 R2, RZ, RZ, UR52 ;  /* 0x00000034ff027e24 */ /* 0x001fe2000f8e00ff */
[----:B------:R-:W-:Y:S01]  /*6760*/  ULDC.64 UR4, c[0x0][0x650] ;  /* 0x0001940000047ab9 */ /* 0x000fe20000000a00 */
[----:B------:R-:W-:Y:S01]  /*6770*/  IMAD.U32 R3, RZ, RZ, UR53 ;  /* 0x00000035ff037e24 */ /* 0x000fe2000f8e00ff */
[----:B------:R0:W-:Y:S01]  /*6780*/  SYNCS.ARRIVE.TRANS64.A1T0 RZ, [R98+UR50], RZ ;  /* 0x000000ff62ff79a7 */ /* 0x0001e20008100032 */
[----:B------:R-:W-:Y:S01]  /*6790*/  PRMT R0, RZ, 0x7610, R0 ;  /* 0x00007610ff007816 */ /* 0x000fe20000000000 */
[----:B------:R-:W-:Y:S01]  /*67a0*/  IMAD.MOV.U32 R18, RZ, RZ, -0x1 ;  /* 0xffffffffff127424 */ /* 0x000fe200078e00ff */
[----:B------:R-:W-:Y:S01]  /*67b0*/  LEA R16, P0, R2, R16, 0x1 ;  /* 0x0000001002107211 */ /* 0x000fe200078008ff */
[----:B------:R-:W-:Y:S02]  /*67c0*/  IMAD.MOV.U32 R2, RZ, RZ, -0x1 ;  /* 0xffffffffff027424 */ /* 0x000fe400078e00ff */
[----:B------:R-:W-:Y:S01]  /*67d0*/  IMAD.MOV.U32 R19, RZ, RZ, -0x1 ;  /* 0xffffffffff137424 */ /* 0x000fe200078e00ff */
[----:B------:R-:W-:-:S02]  /*67e0*/  IADD3.X R17, R17, UR41, RZ, P0, !PT ;  /* 0x0000002911117c10 */ /* 0x000fc400087fe4ff */
[----:B------:R-:W-:-:S04]  /*67f0*/  ISETP.GE.U32.AND P0, PT, R16, UR4, PT ;  /* 0x0000000410007c0c */ /* 0x000fc8000bf06070 */
[----:B------:R-:W-:-:S13]  /*6800*/  ISETP.GE.U32.AND.EX P0, PT, R17, UR5, PT, P0 ;  /* 0x0000000511007c0c */ /* 0x000fda000bf06100 */
[----:B0-----:R-:W-:Y:S05]  /*6810*/  @P0 BRA `(.L_x_162) ;  /* 0x0000000400700947 */ /* 0x001fea0003800000 */
[----:B------:R-:W0:Y:S01]  /*6820*/  S2UR UR7, SR_CTAID.X ;  /* 0x00000000000779c3 */ /* 0x000e220000002500 */
[----:B------:R-:W-:Y:S01]  /*6830*/  ULDC.64 UR4, c[0x0][0x628] ;  /* 0x00018a0000047ab9 */ /* 0x000fe20000000a00 */
[----:B------:R-:W-:Y:S01]  /*6840*/  ULDC UR6, c[0x0][0x150] ;  /* 0x0000540000067ab9 */ /* 0x000fe20000000800 */
[----:B------:R-:W-:Y:S01]  /*6850*/  ISETP.NE.U32.AND P0, PT, RZ, UR4, PT ;  /* 0x00000004ff007c0c */ /* 0x000fe2000bf05070 */
[----:B------:R-:W-:Y:S01]  /*6860*/  ULDC UR15, c[0x0][0x630] ;  /* 0x00018c00000f7ab9 */ /* 0x000fe20000000800 */
[C---:B------:R-:W-:Y:S02]  /*6870*/  R2UR UR17, R16.reuse ;  /* 0x00000000101172ca */ /* 0x040fe400000e0000 */
[----:B------:R-:W-:Y:S01]  /*6880*/  ISETP.NE.AND.EX P0, PT, RZ, UR5, PT, P0 ;  /* 0x00000005ff007c0c */ /* 0x000fe2000bf05300 */
[----:B------:R-:W1:Y:S01]  /*6890*/  S2UR UR16, SR_CTAID.Y ;  /* 0x00000000001079c3 */ /* 0x000e620000002600 */
[----:B------:R-:W-:Y:S02]  /*68a0*/  R2UR UR12, R16 ;  /* 0x00000000100c72ca */ /* 0x000fe400000e0000 */
[----:B------:R-:W-:-:S02]  /*68b0*/  R2UR UR13, R17 ;  /* 0x00000000110d72ca */ /* 0x000fc400000e0000 */
[----:B0-----:R-:W-:-:S05]  /*68c0*/  I2FP.F32.U32 R0, UR7 ;  /* 0x0000000700007c45 */ /* 0x001fca0008201000 */
[----:B------:R-:W-:Y:S01]  /*68d0*/  FMUL R0, R0, UR6 ;  /* 0x0000000600007c20 */ /* 0x000fe20008400000 */
[----:B------:R-:W-:Y:S01]  /*68e0*/  ULDC UR6, c[0x0][0x154] ;  /* 0x0000550000067ab9 */ /* 0x000fe20000000800 */
[----:B-1----:R-:W-:-:S04]  /*68f0*/  I2FP.F32.U32 R2, UR16 ;  /* 0x0000001000027c45 */ /* 0x002fc80008201000 */
[----:B------:R-:W0:Y:S01]  /*6900*/  F2I.U32.TRUNC.NTZ R0, R0 ;  /* 0x0000000000007305 */ /* 0x000e22000020f000 */
[----:B------:R-:W-:Y:S01]  /*6910*/  FMUL R2, R2, UR6 ;  /* 0x0000000602027c20 */ /* 0x000fe20008400000 */
[----:B------:R-:W-:Y:S06]  /*6920*/  @!P0 BRA `(.L_x_163) ;  /* 0x0000000000308947 */ /* 0x000fec0003800000 */
        /* <DEDUP_REMOVED lines=12> */
.L_x_163:
[----:B------:R-:W-:Y:S01]  /*69f0*/  USHF.R.U64 UR6, UR12, UR15, UR13 ;  /* 0x0000000f0c067299 */ /* 0x000fe2000800120d */
[----:B------:R-:W-:Y:S01]  /*6a00*/  R2UR UR5, R17 ;  /* 0x00000000110572ca */ /* 0x000fe200000e0000 */
[----:B------:R-:W-:Y:S01]  /*6a10*/  USHF.R.U32.HI UR4, URZ, UR15, UR13 ;  /* 0x0000000f3f047299 */ /* 0x000fe2000801160d */
[----:B------:R-:W1:Y:S01]  /*6a20*/  F2I.U32.TRUNC.NTZ R2, R2 ;  /* 0x0000000200027305 */ /* 0x000e62000020f000 */
[----:B------:R-:W-:Y:S01]  /*6a30*/  UIADD3 UR9, UP0, URZ, -UR6, URZ ;  /* 0x800000063f097290 */ /* 0x000fe2000ff1e03f */
[----:B------:R-:W-:Y:S01]  /*6a40*/  ULDC.64 UR10, c[0x0][0x620] ;  /* 0x00018800000a7ab9 */ /* 0x000fe20000000a00 */
[----:B------:R-:W-:Y:S02]  /*6a50*/  ULDC UR14, c[0x0][0x608] ;  /* 0x00018200000e7ab9 */ /* 0x000fe40000000800 */
[----:B------:R-:W-:Y:S01]  /*6a60*/  UIADD3.X UR4, URZ, ~UR4, URZ, UP0, !UPT ;  /* 0x800000043f047290 */ /* 0x000fe200087fe43f */
[----:B------:R-:W-:Y:S01]  /*6a70*/  ULDC UR15, c[0x0][0x658] ;  /* 0x00019600000f7ab9 */ /* 0x000fe20000000800 */
[----:B------:R-:W-:-:S02]  /*6a80*/  ULDC UR12, c[0x0][0x144] ;  /* 0x00005100000c7ab9 */ /* 0x000fc40000000800 */
[----:B------:R-:W-:Y:S01]  /*6a90*/  UIMAD UR8, UR4, UR10, URZ ;  /* 0x0000000a040872a4 */ /* 0x000fe2000f8e023f */
[----:B------:R-:W-:Y:S02]  /*6aa0*/  ULDC UR22, c[0x0][0x148] ;  /* 0x0000520000167ab9 */ /* 0x000fe40000000800 */
[----:B------:R-:W-:Y:S01]  /*6ab0*/  UMOV UR4, UR17 ;  /* 0x0000001100047c82 */ /* 0x000fe20008000000 */
[----:B------:R-:W-:Y:S02]  /*6ac0*/  UIMAD UR8, UR9, UR11, UR8 ;  /* 0x0000000b090872a4 */ /* 0x000fe4000f8e0208 */
[----:B------:R-:W-:Y:S01]  /*6ad0*/  UIMAD.WIDE.U32 UR4, UR9, UR10, UR4 ;  /* 0x0000000a090472a5 */ /* 0x000fe2000f8e0004 */
[----:B0-----:R-:W-:Y:S01]  /*6ae0*/  R2UR UR9, R0 ;  /* 0x00000000000972ca */ /* 0x001fe200000e0000 */
[----:B------:R-:W-:Y:S01]  /*6af0*/  ULDC UR20, c[0x0][0x648] ;  /* 0x0001920000147ab9 */ /* 0x000fe20000000800 */
[----:B-1----:R-:W-:Y:S01]  /*6b00*/  R2UR UR13, R2 ;  /* 0x00000000020d72ca */ /* 0x002fe200000e0000 */
[----:B------:R-:W-:Y:S01]  /*6b10*/  UIADD3 UR8, UR5, UR8, URZ ;  /* 0x0000000805087290 */ /* 0x000fe2000fffe03f */
[----:B------:R-:W-:-:S02]  /*6b20*/  ULDC UR21, c[0x0][0x638] ;  /* 0x00018e0000157ab9 */ /* 0x000fc40000000800 */
[----:B------:R-:W-:Y:S02]  /*6b30*/  ULDC UR5, c[0x0][0x618] ;  /* 0x0001860000057ab9 */ /* 0x000fe40000000800 */
[----:B------:R-:W-:Y:S02]  /*6b40*/  USHF.R.U64 UR10, UR4, UR5, UR8 ;  /* 0x00000005040a7299 */ /* 0x000fe40008001208 */
[----:B------:R-:W-:-:S03]  /*6b50*/  USHF.R.U32.HI UR8, URZ, UR5, UR8 ;  /* 0x000000053f087299 */ /* 0x000fc60008011608 */
[----:B------:R-:W-:Y:S01]  /*6b60*/  ULDC.64 UR4, c[0x0][0x640] ;  /* 0x0001900000047ab9 */ /* 0x000fe20000000a00 */
[----:B------:R-:W-:Y:S01]  /*6b70*/  USHF.R.U64 UR11, UR10, UR14, UR8 ;  /* 0x0000000e0a0b7299 */ /* 0x000fe20008001208 */
[----:B------:R-:W-:Y:S01]  /*6b80*/  ISETP.NE.U32.AND P0, PT, RZ, UR4, PT ;  /* 0x00000004ff007c0c */ /* 0x000fe2000bf05070 */
[----:B------:R-:W-:Y:S02]  /*6b90*/  USHF.R.U32.HI UR8, URZ, UR14, UR8 ;  /* 0x0000000e3f087299 */ /* 0x000fe40008011608 */
[----:B------:R-:W-:Y:S01]  /*6ba0*/  UIADD3 UR9, -UR9, URZ, URZ ;  /* 0x0000003f09097290 */ /* 0x000fe2000fffe13f */
[----:B------:R-:W-:Y:S01]  /*6bb0*/  ISETP.NE.AND.EX P0, PT, RZ, UR5, PT, P0 ;  /* 0x00000005ff007c0c */ /* 0x000fe2000bf05300 */
[----:B------:R-:W-:Y:S02]  /*6bc0*/  USHF.R.U64 UR17, UR11, UR15, UR8 ;  /* 0x0000000f0b117299 */ /* 0x000fe40008001208 */
[----:B------:R-:W-:Y:S02]  /*6bd0*/  UIADD3 UR18, -UR13, URZ, URZ ;  /* 0x0000003f0d127290 */ /* 0x000fe4000fffe13f */
[----:B------:R-:W-:-:S02]  /*6be0*/  USHF.R.U32.HI UR15, URZ, UR15, UR8 ;  /* 0x0000000f3f0f7299 */ /* 0x000fc40008011608 */
[----:B------:R-:W-:Y:S01]  /*6bf0*/  UIMAD UR19, UR12, UR9, UR7 ;  /* 0x000000090c1372a4 */ /* 0x000fe2000f8e0207 */
[----:B------:R-:W-:-:S05]  /*6c00*/  UMOV UR14, UR17 ;  /* 0x00000011000e7c82 */ /* 0x000fca0008000000 */
[----:B------:R-:W-:Y:S06]  /*6c10*/  @!P0 BRA `(.L_x_164) ;  /* 0x0000000000288947 */ /* 0x000fec0003800000 */
        /* <DEDUP_REMOVED lines=10> */
.L_x_164:
[----:B------:R-:W-:Y:S01]  /*6cc0*/  UISETP.NE.AND UP0, UPT, UR38, URZ, UPT ;  /* 0x0000003f2600728c */ /* 0x000fe2000bf05270 */
[----:B------:R-:W-:Y:S01]  /*6cd0*/  IMAD.MOV.U32 R0, RZ, RZ, 0x1 ;  /* 0x00000001ff007424 */ /* 0x000fe200078e00ff */
[----:B------:R-:W-:Y:S01]  /*6ce0*/  USHF.R.U64 UR5, UR14, UR20, UR15 ;  /* 0x000000140e057299 */ /* 0x000fe2000800120f */
[----:B------:R-:W-:Y:S01]  /*6cf0*/  IMAD.U32 R19, RZ, RZ, UR6 ;  /* 0x00000006ff137e24 */ /* 0x000fe2000f8e00ff */
[----:B------:R-:W-:Y:S02]  /*6d00*/  ULOP3.LUT UR4, UR11, UR47, URZ, 0xc0, !UPT ;  /* 0x0000002f0b047292 */ /* 0x000fe4000f8ec03f */
[----:B------:R-:W-:Y:S02]  /*6d10*/  UIADD3 UR7, -UR5, URZ, URZ ;  /* 0x0000003f05077290 */ /* 0x000fe4000fffe13f */
[----:B------:R-:W-:Y:S02]  /*6d20*/  UIMAD UR4, UR44, UR5, UR4 ;  /* 0x000000052c0472a4 */ /* 0x000fe4000f8e0204 */
[----:B------:R-:W-:-:S02]  /*6d30*/  ULOP3.LUT UR10, UR10, UR43, URZ, 0xc0, !UPT ;  /* 0x0000002b0a0a7292 */ /* 0x000fc4000f8ec03f */
[----:B------:R-:W-:Y:S02]  /*6d40*/  @UP0 UIMAD UR19, UR22, UR18, UR16 ;  /* 0x00000012161302a4 */ /* 0x000fe4000f8e0210 */
[----:B------:R-:W-:Y:S01]  /*6d50*/  UIMAD UR5, UR7, UR21, UR17 ;  /* 0x00000015070572a4 */ /* 0x000fe2000f8e0211 */
[----:B------:R-:W-:Y:S02]  /*6d60*/  ULDC UR8, c[0x0][0x600] ;  /* 0x0001800000087ab9 */ /* 0x000fe40000000800 */
[----:B------:R-:W-:Y:S01]  /*6d70*/  ULDC UR7, c[0x0][0x610] ;  /* 0x0001840000077ab9 */ /* 0x000fe20000000800 */
[----:B------:R-:W-:Y:S02]  /*6d80*/  UIMAD UR5, UR5, UR8, UR10 ;  /* 0x00000008050572a4 */ /* 0x000fe4000f8e020a */
[----:B------:R-:W-:-:S04]  /*6d90*/  UIMAD UR4, UR4, UR7, UR19 ;  /* 0x00000007040472a4 */ /* 0x000fc8000f8e0213 */
[----:B------:R-:W-:Y:S02]  /*6da0*/  USEL UR7, UR5, UR4, !UP0 ;  /* 0x0000000405077287 */ /* 0x000fe4000c000000 */
[----:B------:R-:W-:-:S04]  /*6db0*/  USEL UR4, UR4, UR5, !UP0 ;  /* 0x0000000504047287 */ /* 0x000fc8000c000000 */
[----:B------:R-:W-:Y:S02]  /*6dc0*/  IMAD.U32 R2, RZ, RZ, UR7 ;  /* 0x00000007ff027e24 */ /* 0x000fe4000f8e00ff */
[----:B------:R-:W-:-:S07]  /*6dd0*/  IMAD.U32 R18, RZ, RZ, UR4 ;  /* 0x00000004ff127e24 */ /* 0x000fce000f8e00ff */
.L_x_162:
[----:B------:R-:W-:Y:S01]  /*6de0*/  UIADD3 UR45, UR36, UR45, URZ ;  /* 0x0000002d242d7290 */ /* 0x000fe2000fffe03f */
[----:B------:R-:W-:Y:S02]  /*6df0*/  LOP3.LUT P0, RZ, R0, 0xff, RZ, 0xc0, !PT ;  /* 0x000000ff00ff7812 */ /* 0x000fe4000780c0ff */
[----:B------:R-:W-:Y:S01]  /*6e00*/  LOP3.LUT R100, R100, 0x1, RZ, 0x3c, !PT ;  /* 0x0000000164647812 */ /* 0x000fe200078e3cff */
[----:B------:R-:W-:Y:S02]  /*6e10*/  USHF.R.U32.HI UR4, URZ, 0x2, UR45 ;  /* 0x000000023f047899 */ /* 0x000fe4000801162d */
[----:B------:R-:W-:Y:S02]  /*6e20*/  UISETP.GT.U32.AND UP0, UPT, UR45, 0x3, UPT ;  /* 0x000000032d00788c */ /* 0x000fe4000bf04070 */
[----:B------:R-:W-:Y:S02]  /*6e30*/  ULOP3.LUT UR4, UR4, 0x1, URZ, 0xc0, !UPT ;  /* 0x0000000104047892 */ /* 0x000fe4000f8ec03f */
[----:B------:R-:W-:-:S02]  /*6e40*/  UISETP.LT.U32.AND UP0, UPT, UR36, 0x4, UP0 ;  /* 0x000000042400788c */ /* 0x000fc40008701070 */
[----:B------:R-:W-:Y:S02]  /*6e50*/  UISETP.NE.U32.AND UP1, UPT, UR4, 0x1, UPT ;  /* 0x000000010400788c */ /* 0x000fe4000bf25070 */
[----:B------:R-:W-:Y:S02]  /*6e60*/  USEL UR5, URZ, 0x1, !UP0 ;  /* 0x000000013f057887 */ /* 0x000fe4000c000000 */
[----:B------:R-:W-:Y:S02]  /*6e70*/  UISETP.GT.U32.AND UP1, UPT, UR36, 0x3, !UP1 ;  /* 0x000000032400788c */ /* 0x000fe4000cf24070 */
[----:B------:R-:W-:Y:S02]  /*6e80*/  ULOP3.LUT UR45, UR45, 0x3, URZ, 0xc0, !UPT ;  /* 0x000000032d2d7892 */ /* 0x000fe4000f8ec03f */
[----:B------:R-:W-:-:S04]  /*6e90*/  USEL UR4, URZ, 0x1, !UP1 ;  /* 0x000000013f047887 */ /* 0x000fc8000c800000 */
[----:B------:R-:W-:Y:S01]  /*6ea0*/  ULOP3.LUT UR48, UR4, UR48, UR5, 0x96, !UPT ;  /* 0x0000003004307292 */ /* 0x000fe2000f8e9605 */
[----:B------:R-:W-:Y:S11]  /*6eb0*/  @P0 BRA `(.L_x_165) ;  /* 0xffffffa800680947 */ /* 0x000ff6000383ffff */
[----:B------:R-:W-:Y:S05]  /*6ec0*/  EXIT ;  /* 0x000000000000794d */ /* 0x000fea0003800000 */
.L_x_16:
[----:B------:R-:W-:-:S08]  /*6ed0*/  ISETP.NE.AND P0, PT, RZ, UR6, PT ;  /* 0x00000006ff007c0c */ /* 0x000fd0000bf05270 */
[----:B------:R-:W0:-:S00]  /*6ee0*/  USETMAXREG.DEALLOC.CTAPOOL 0x28 ;  /* 0x00000028000079c8 */ /* 0x000e0000080e0500 */
[----:B------:R-:W-:Y:S05]  /*6ef0*/  @P0 EXIT ;  /* 0x000000000000094d */ /* 0x000fea0003800000 */
[----:B0-----:R-:W-:Y:S01]  /*6f00*/  LOP3.LUT P0, RZ, R4, 0xff, RZ, 0xc0, !PT ;  /* 0x000000ff04ff7812 */ /* 0x001fe2000780c0ff */
[----:B------:R-:W-:Y:S02]  /*6f10*/  IMAD.MOV.U32 R9, RZ, RZ, 0x1 ;  /* 0x00000001ff097424 */ /* 0x000fe400078e00ff */
[----:B------:R-:W-:-:S10]  /*6f20*/  IMAD.MOV.U32 R8, RZ, RZ, RZ ;  /* 0x000000ffff087224 */ /* 0x000fd400078e00ff */
[----:B------:R-:W-:Y:S05]  /*6f30*/  @!P0 BRA `(.L_x_166) ;  /* 0x0000000c00a08947 */ /* 0x000fea0003800000 */
[----:B------:R-:W0:Y:S01]  /*6f40*/  S2UR UR5, SR_CgaCtaId ;  /* 0x00000000000579c3 */ /* 0x000e220000008800 */
[----:B------:R-:W-:Y:S01]  /*6f50*/  UMOV UR7, 0x1 ;  /* 0x0000000100077882 */ /* 0x000fe20000000000 */
[----:B------:R-:W-:Y:S01]  /*6f60*/  LOP3.LUT P0, RZ, R0, 0x1f, RZ, 0xc0, !PT ;  /* 0x0000001f00ff7812 */ /* 0x000fe2000780c0ff */
[----:B------:R-:W-:Y:S01]  /*6f70*/  ULDC UR13, c[0x0][0x658] ;  /* 0x00019600000d7ab9 */ /* 0x000fe20000000800 */
[----:B------:R-:W-:Y:S01]  /*6f80*/  UMOV UR6, 0xffffffff ;  /* 0xffffffff00067882 */ /* 0x000fe20000000000 */
[----:B------:R-:W-:Y:S01]  /*6f90*/  BSSY B0, `(.L_x_166) ;  /* 0x00000e2000007945 */ /* 0x000fe20003800000 */
[----:B------:R-:W-:Y:S01]  /*6fa0*/  USHF.L.U32 UR6, UR6, UR13, URZ ;  /* 0x0000000d06067299 */ /* 0x000fe2000800063f */
[C---:B------:R-:W-:Y:S01]  /*6fb0*/  ISETP.NE.AND P3, PT, R3.reuse, RZ, PT ;  /* 0x000000ff0300720c */ /* 0x040fe20003f65270 */
[----:B------:R-:W-:Y:S01]  /*6fc0*/  IMAD.MOV.U32 R0, RZ, RZ, 0x1 ;  /* 0x00000001ff007424 */ /* 0x000fe200078e00ff */
[----:B------:R-:W-:Y:S01]  /*6fd0*/  ISETP.NE.OR P0, PT, R3, RZ, !P0 ;  /* 0x000000ff0300720c */ /* 0x000fe20004705670 */
[----:B------:R-:W-:Y:S01]  /*6fe0*/  IMAD.MOV.U32 R9, RZ, RZ, 0x1 ;  /* 0x00000001ff097424 */ /* 0x000fe200078e00ff */
[----:B------:R-:W-:Y:S01]  /*6ff0*/  ULDC UR14, c[0x0][0x600] ;  /* 0x00018000000e7ab9 */ /* 0x000fe20000000800 */
[----:B------:R-:W-:Y:S01]  /*7000*/  IMAD.MOV.U32 R8, RZ, RZ, RZ ;  /* 0x000000ffff087224 */ /* 0x000fe200078e00ff */
[----:B------:R-:W-:Y:S01]  /*7010*/  UMOV UR29, 0x5 ;  /* 0x00000005001d7882 */ /* 0x000fe20000000000 */
[----:B------:R-:W-:-:S02]  /*7020*/  UIADD3 UR46, UR37, 0x1, URZ ;  /* 0x00000001252e7890 */ /* 0x000fc4000fffe03f */
[----:B------:R-:W-:Y:S02]  /*7030*/  ULOP3.LUT UR45, UR40, 0x2, URZ, 0xfc, !UPT ;  /* 0x00000002282d7892 */ /* 0x000fe4000f8efc3f */
[----:B------:R-:W-:Y:S02]  /*7040*/  UIADD3 UR14, UR14, -0x1, URZ ;  /* 0xffffffff0e0e7890 */ /* 0x000fe4000fffe03f */
[----:B------:R-:W-:Y:S02]  /*7050*/  USHF.L.U32 UR13, UR7, UR13, URZ ;  /* 0x0000000d070d7299 */ /* 0x000fe4000800063f */
[----:B------:R-:W-:Y:S02]  /*7060*/  ULOP3.LUT UR22, URZ, UR6, URZ, 0x33, !UPT ;  /* 0x000000063f167292 */ /* 0x000fe4000f8e333f */
[----:B0-----:R-:W-:Y:S02]  /*7070*/  ULOP3.LUT UR4, UR5, 0x1, URZ, 0xc0, !UPT ;  /* 0x0000000105047892 */ /* 0x001fe4000f8ec03f */
[----:B------:R-:W-:-:S02]  /*7080*/  USHF.R.U32.HI UR44, URZ, 0x1, UR5 ;  /* 0x000000013f2c7899 */ /* 0x000fc40008011605 */
[----:B------:R-:W-:Y:S02]  /*7090*/  USHF.L.U32 UR15, UR5, 0x6, URZ ;  /* 0x00000006050f7899 */ /* 0x000fe4000800063f */
[----:B------:R-:W-:Y:S02]  /*70a0*/  USHF.L.U32 UR21, UR5, 0xc, URZ ;  /* 0x0000000c05157899 */ /* 0x000fe4000800063f */
[----:B------:R-:W-:Y:S02]  /*70b0*/  ULOP3.LUT UR5, UR5, 0xfffffffe, URZ, 0xc0, !UPT ;  /* 0xfffffffe05057892 */ /* 0x000fe4000f8ec03f */
[----:B------:R-:W-:Y:S02]  /*70c0*/  UISETP.GT.U32.AND UP0, UPT, UR4, 0xffff, UPT ;  /* 0x0000ffff0400788c */ /* 0x000fe4000bf04070 */
[----:B------:R-:W-:Y:S02]  /*70d0*/  USHF.L.U32 UR23, UR7, UR5, URZ ;  /* 0x0000000507177299 */ /* 0x000fe4000800063f */
[----:B------:R-:W-:-:S02]  /*70e0*/  ULOP3.LUT UR5, UR5, 0x1, URZ, 0xfc, !UPT ;  /* 0x0000000105057892 */ /* 0x000fc4000f8efc3f */
[----:B------:R-:W-:Y:S02]  /*70f0*/  USEL UR4, UR4, 0xffff, !UP0 ;  /* 0x0000ffff04047887 */ /* 0x000fe4000c000000 */
[----:B------:R-:W-:Y:S02]  /*7100*/  USHF.L.U32 UR5, UR7, UR5, URZ ;  /* 0x0000000507057299 */ /* 0x000fe4000800063f */
[----:B------:R-:W-:Y:S02]  /*7110*/  ULOP3.LUT UR4, UR4, 0xffff, URZ, 0xc0, !UPT ;  /* 0x0000ffff04047892 */ /* 0x000fe4000f8ec03f */
[----:B------:R-:W-:Y:S02]  /*7120*/  ULOP3.LUT UR15, UR15, 0x40, URZ, 0xc0, !UPT ;  /* 0x000000400f0f7892 */ /* 0x000fe4000f8ec03f */
[----:B------:R-:W-:Y:S02]  /*7130*/  ULOP3.LUT UR21, UR21, 0x1000, URZ, 0xc0, !UPT ;  /* 0x0000100015157892 */ /* 0x000fe4000f8ec03f */
[----:B------:R-:W-:-:S02]  /*7140*/  ULOP3.LUT UR23, UR23, UR5, URZ, 0xfc, !UPT ;  /* 0x0000000517177292 */ /* 0x000fc4000f8efc3f */
[----:B------:R-:W-:Y:S01]  /*7150*/  USHF.L.U32 UR29, UR29, UR4, URZ ;  /* 0x000000041d1d7299 */ /* 0x000fe2000800063f */
[----:B------:R-:W-:-:S11]  /*7160*/  ULDC.64 UR30, c[0x0][0x198] ;  /* 0x00006600001e7ab9 */ /* 0x000fd60000000a00 */
.L_x_178:
[----:B------:R-:W-:-:S03]  /*7170*/  UMOV UR4, 0xffffffff ;  /* 0xffffffff00047882 */ /* 0x000fc60000000000 */
[----:B------:R-:W-:Y:S05]  /*7180*/  BRA.DIV UR4, `(.L_x_167) ;  /* 0x0000001204247947 */ /* 0x000fea000b800000 */
[----:B------:R-:W-:-:S13]  /*7190*/  ELECT P6, URZ, PT ;  /* 0x00000000003f782f */ /* 0x000fda00038c0000 */
.L_x_191:
[----:B------:R-:W0:Y:S01]  /*71a0*/  LDC R3, c[0x0][0x28c] ;  /* 0x0000a300ff037b82 */ /* 0x000e220000000800 */
[----:B------:R-:W-:Y:S01]  /*71b0*/  BSSY B1, `(.L_x_168) ;  /* 0x000004a000017945 */ /* 0x000fe20003800000 */
[----:B0-----:R-:W-:-:S13]  /*71c0*/  ISETP.LT.OR P6, PT, R3, 0x1, !P6 ;  /* 0x000000010300780c */ /* 0x001fda00077c1670 */
[----:B------:R-:W-:Y:S05]  /*71d0*/  @P6 BRA `(.L_x_169) ;  /* 0x00000004001c6947 */ /* 0x000fea0003800000 */
[----:B------:R-:W-:Y:S01]  /*71e0*/  LEA R18, R18, UR44, 0x1 ;  /* 0x0000002c12127c11 */ /* 0x000fe2000f8e08ff */
[----:B------:R-:W-:Y:S01]  /*71f0*/  IMAD.MOV.U32 R11, RZ, RZ, RZ ;  /* 0x000000ffff0b7224 */ /* 0x000fe200078e00ff */
[----:B------:R-:W-:Y:S01]  /*7200*/  LEA R6, R2, UR15, 0x7 ;  /* 0x0000000f02067c11 */ /* 0x000fe2000f8e38ff */
[----:B------:R-:W-:Y:S02]  /*7210*/  IMAD.U32 R12, RZ, RZ, UR46 ;  /* 0x0000002eff0c7e24 */ /* 0x000fe4000f8e00ff */
[----:B------:R-:W-:Y:S02]  /*7220*/  IMAD.MOV.U32 R2, RZ, RZ, R9 ;  /* 0x000000ffff027224 */ /* 0x000fe400078e0009 */
[----:B------:R-:W-:Y:S02]  /*7230*/  IMAD.MOV.U32 R3, RZ, RZ, R8 ;  /* 0x000000ffff037224 */ /* 0x000fe400078e0008 */
[----:B------:R-:W-:-:S07]  /*7240*/  IMAD.SHL.U32 R18, R18, 0x20, RZ ;  /* 0x0000002012127824 */ /* 0x000fce00078e00ff */
.L_x_173:
[----:B------:R-:W0:Y:S01]  /*7250*/  S2R R5, SR_CgaCtaId ;  /* 0x0000000000057919 */ /* 0x000e220000008800 */
[----:B------:R-:W-:-:S04]  /*7260*/  MOV R4, 0x400 ;  /* 0x0000040000047802 */ /* 0x000fc80000000f00 */
[----:B0-----:R-:W-:Y:S02]  /*7270*/  LEA R10, R5, R4, 0x18 ;  /* 0x00000004050a7211 */ /* 0x001fe400078ec0ff */
[----:B------:R-:W-:Y:S01]  /*7280*/  SHF.L.U32 R4, R2, 0x1f, RZ ;  /* 0x0000001f02047819 */ /* 0x000fe200000006ff */
[----:B------:R-:W0:Y:S02]  /*7290*/  @!P3 LDC R5, c[0x0][0x500] ;  /* 0x00014000ff05bb82 */ /* 0x000e240000000800 */
[----:B------:R-:W-:-:S04]  /*72a0*/  IMAD R7, R3, 0x8, R10 ;  /* 0x0000000803077824 */ /* 0x000fc800078e020a */
[----:B------:R-:W1:Y:S02]  /*72b0*/  SYNCS.PHASECHK.TRANS64.TRYWAIT P1, [R7+URZ+0x20], R4 ;  /* 0x00002004070075a7 */ /* 0x000e64000802017f */
[----:B-1----:R-:W-:Y:S05]  /*72c0*/  @!P1 BRA `(.L_x_170) ;  /* 0x0000000c00f49947 */ /* 0x002fea0003800000 */
.L_x_192:
[----:B------:R-:W-:Y:S01]  /*72d0*/  UPRMT UR4, UR45, 0x9910, URZ ;  /* 0x000099102d047896 */ /* 0x000fe2000800003f */
[----:B0-----:R0:W-:Y:S03]  /*72e0*/  @!P3 SYNCS.ARRIVE.TRANS64 RZ, [R7+URZ], R5 ;  /* 0x0000000507ffb9a7 */ /* 0x0011e6000800003f */
[----:B------:R-:W-:-:S06]  /*72f0*/  UISETP.NE.AND UP0, UPT, UR4, 0x2, UPT ;  /* 0x000000020400788c */ /* 0x000fcc000bf05270 */
[----:B------:R-:W-:-:S13]  /*7300*/  PLOP3.LUT P1, PT, PT, PT, UP0, 0x80, 0x0 ;  /* 0x000000000000781c */ /* 0x000fda0003f2f008 */
[----:B0-----:R-:W-:Y:S05]  /*7310*/  @P1 BRA `(.L_x_171) ;  /* 0x0000000000041947 */ /* 0x001fea0003800000 */
[----:B------:R-:W-:Y:S01]  /*7320*/  BPT.TRAP 0x1 ;  /* 0x000000040000795c */ /* 0x000fe20000300000 */
.L_x_171:
[----:B------:R-:W-:Y:S05]  /*7330*/  @P0 BRA `(.L_x_172) ;  /* 0x0000000000040947 */ /* 0x000fea0003800000 */
[----:B------:R-:W-:Y:S01]  /*7340*/  BPT.TRAP 0x1 ;  /* 0x000000040000795c */ /* 0x000fe20000300000 */
.L_x_172:
[C---:B-1----:R-:W-:Y:S01]  /*7350*/  LEA R4, R3.reuse, UR44, 0x2 ;  /* 0x0000002c03047c11 */ /* 0x042fe2000f8e10ff */
[----:B------:R-:W-:Y:S01]  /*7360*/  VIADD R12, R12, 0xffffffff ;  /* 0xffffffff0c0c7836 */ /* 0x000fe20000000000 */
[----:B------:R-:W-:Y:S01]  /*7370*/  LEA R5, R3, UR21, 0xe ;  /* 0x0000001503057c11 */ /* 0x000fe2000f8e70ff */
[----:B------:R-:W-:Y:S01]  /*7380*/  UIADD3 UR4, UP0, UR30, 0xf0, URZ ;  /* 0x000000f01e047890 */ /* 0x000fe2000ff1e03f */
[----:B------:R-:W-:Y:S01]  /*7390*/  R2UR UR34, R11 ;  /* 0x000000000b2272ca */ /* 0x000fe200000e0000 */
[----:B------:R-:W-:Y:S01]  /*73a0*/  IMAD.SHL.U32 R4, R4, 0x800, RZ ;  /* 0x0000080004047824 */ /* 0x000fe200078e00ff */
[----:B------:R-:W-:Y:S01]  /*73b0*/  R2UR UR33, R7 ;  /* 0x00000000072172ca */ /* 0x000fe200000e0000 */
[--C-:B------:R-:W-:Y:S01]  /*73c0*/  IMAD R5, R5, 0x2, R10.reuse ;  /* 0x0000000205057824 */ /* 0x100fe200078e020a */
[----:B------:R-:W-:Y:S01]  /*73d0*/  R2UR UR36, R19 ;  /* 0x00000000132472ca */ /* 0x000fe200000e0000 */
[----:B------:R-:W-:Y:S01]  /*73e0*/  IMAD R4, R4, 0x2, R10 ;  /* 0x0000000204047824 */ /* 0x000fe200078e020a */
[----:B------:R-:W-:Y:S01]  /*73f0*/  R2UR UR35, R18 ;  /* 0x00000000122372ca */ /* 0x000fe200000e0000 */
[----:B------:R-:W-:Y:S01]  /*7400*/  UIADD3 UR42, UP1, UR30, 0x1f0, URZ ;  /* 0x000001f01e2a7890 */ /* 0x000fe2000ff3e03f */
[----:B------:R-:W-:Y:S01]  /*7410*/  R2UR UR8, R5 ;  /* 0x00000000050872ca */ /* 0x000fe200000e0000 */
[----:B------:R-:W-:Y:S01]  /*7420*/  UIADD3.X UR5, URZ, UR31, URZ, UP0, !UPT ;  /* 0x0000001f3f057290 */ /* 0x000fe200087fe43f */
[----:B------:R-:W-:Y:S01]  /*7430*/  R2UR UR24, R4 ;  /* 0x00000000041872ca */ /* 0x000fe200000e0000 */
[----:B------:R-:W-:Y:S01]  /*7440*/  UPRMT UR41, URZ, 0x5410, UR29 ;  /* 0x000054103f297896 */ /* 0x000fe2000800001d */
[----:B------:R-:W-:Y:S01]  /*7450*/  R2UR UR19, R6 ;  /* 0x00000000061372ca */ /* 0x000fe200000e0000 */
[----:B------:R-:W-:Y:S01]  /*7460*/  UIADD3 UR26, UR34, 0x40, URZ ;  /* 0x00000040221a7890 */ /* 0x000fe2000fffe03f */
[----:B------:R-:W-:Y:S01]  /*7470*/  ISETP.GT.AND P2, PT, R12, 0x1, PT ;  /* 0x000000010c00780c */ /* 0x000fe20003f44270 */
[----:B------:R-:W-:Y:S01]  /*7480*/  UIADD3.X UR43, URZ, UR31, URZ, UP1, !UPT ;  /* 0x0000001f3f2b7290 */ /* 0x000fe20008ffe43f */
[----:B------:R-:W-:Y:S01]  /*7490*/  VIADD R3, R3, 0x1 ;  /* 0x0000000103037836 */ /* 0x000fe20000000000 */
[----:B------:R-:W-:Y:S01]  /*74a0*/  UPRMT UR47, URZ, 0x5410, UR23 ;  /* 0x000054103f2f7896 */ /* 0x000fe20008000017 */
[----:B------:R-:W-:Y:S01]  /*74b0*/  VIADD R11, R11, 0x80 ;  /* 0x000000800b0b7836 */ /* 0x000fe20000000000 */
[----:B------:R-:W-:Y:S01]  /*74c0*/  UMOV UR6, 0x0 ;  /* 0x0000000000067882 */ /* 0x000fe20000000000 */
[----:B------:R-:W-:Y:S01]  /*74d0*/  UMOV UR7, 0x10000000 ;  /* 0x1000000000077882 */ /* 0x000fe20000000000 */
[----:B------:R-:W-:Y:S01]  /*74e0*/  UIADD3 UR16, UR8, 0x10180, URZ ;  /* 0x0001018008107890 */ /* 0x000fe2000fffe03f */
[----:B------:R-:W-:Y:S01]  /*74f0*/  ISETP.NE.AND P1, PT, R3, 0x4, PT ;  /* 0x000000040300780c */ /* 0x000fe20003f25270 */
[----:B------:R-:W-:-:S02]  /*7500*/  UIADD3 UR32, UR24, 0x180, URZ ;  /* 0x0000018018207890 */ /* 0x000fc4000fffe03f */
[----:B------:R-:W-:Y:S01]  /*7510*/  UIADD3 UR24, UR24, 0x2180, URZ ;  /* 0x0000218018187890 */ /* 0x000fe2000fffe03f */
[----:B------:R-:W-:Y:S01]  /*7520*/  SEL R5, RZ, 0x1, P1 ;  /* 0x00000001ff057807 */ /* 0x000fe20000800000 */
[----:B------:R-:W-:Y:S01]  /*7530*/  UIADD3 UR8, UR8, 0x14180, URZ ;  /* 0x0001418008087890 */ /* 0x000fe2000fffe03f */
[----:B------:R-:W-:Y:S01]  /*7540*/  SEL R3, R3, RZ, P1 ;  /* 0x000000ff03037207 */ /* 0x000fe20000800000 */
[----:B------:R-:W-:Y:S01]  /*7550*/  UMOV UR25, UR33 ;  /* 0x0000002100197c82 */ /* 0x000fe20008000000 */
[----:B------:R-:W-:Y:S01]  /*7560*/  UMOV UR28, UR36 ;  /* 0x00000024001c7c82 */ /* 0x000fe20008000000 */
[----:B------:R-:W-:Y:S01]  /*7570*/  UMOV UR27, UR35 ;  /* 0x00000023001b7c82 */ /* 0x000fe20008000000 */
[----:B------:R-:W-:Y:S01]  /*7580*/  UMOV UR17, UR33 ;  /* 0x0000002100117c82 */ /* 0x000fe20008000000 */
[----:B------:R-:W-:Y:S01]  /*7590*/  UMOV UR18, UR34 ;  /* 0x0000002200127c82 */ /* 0x000fe20008000000 */
[----:B------:R-:W-:Y:S01]  /*75a0*/  UMOV UR20, UR36 ;  /* 0x0000002400147c82 */ /* 0x000fe20008000000 */
[----:B------:R0:W-:Y:S01]  /*75b0*/  UTMALDG.3D.MULTICAST [UR32], [UR4], UR41, desc[UR6] ;  /* 0x00000620040073b4 */ /* 0x0001e20008011829 */
[----:B------:R-:W-:Y:S01]  /*75c0*/  UMOV UR9, UR33 ;  /* 0x0000002100097c82 */ /* 0x000fe20008000000 */
[----:B------:R-:W-:Y:S01]  /*75d0*/  UMOV UR11, UR19 ;  /* 0x00000013000b7c82 */ /* 0x000fe20008000000 */
[----:B------:R-:W-:Y:S01]  /*75e0*/  UMOV UR12, UR36 ;  /* 0x00000024000c7c82 */ /* 0x000fe20008000000 */
[----:B------:R-:W-:Y:S01]  /*75f0*/  UMOV UR10, UR26 ;  /* 0x0000001a000a7c82 */ /* 0x000fe20008000000 */
[----:B------:R-:W-:Y:S01]  /*7600*/  LOP3.LUT R2, R2, R5, RZ, 0x3c, !PT ;  /* 0x0000000502027212 */ /* 0x000fe200078e3cff */
[----:B------:R0:W-:Y:S01]  /*7610*/  UTMALDG.3D.MULTICAST [UR24], [UR4], UR41, desc[UR6] ;  /* 0x00000618040073b4 */ /* 0x0001e20008011829 */
[----:B------:R0:W-:Y:S01]  /*7620*/  UTMALDG.3D.MULTICAST [UR16], [UR42], UR47, desc[UR6] ;  /* 0x000006102a0073b4 */ /* 0x0001e2000801182f */
[----:B------:R0:W-:Y:S02]  /*7630*/  UTMALDG.3D.MULTICAST [UR8], [UR42], UR47, desc[UR6] ;  /* 0x000006082a0073b4 */ /* 0x0001e4000801182f */
[----:B0-----:R-:W-:Y:S05]  /*7640*/  @P2 BRA `(.L_x_173) ;  /* 0xfffffffc00002947 */ /* 0x001fea000383ffff */
.L_x_169:
[----:B------:R-:W-:Y:S05]  /*7650*/  BSYNC B1 ;  /* 0x0000000000017941 */ /* 0x000fea0003800000 */
.L_x_168:
[----:B------:R-:W-:Y:S01]  /*7660*/  LOP3.LUT P4, RZ, R0, 0xff, RZ, 0xc0, !PT ;  /* 0x000000ff00ff7812 */ /* 0x000fe2000788c0ff */
[----:B------:R-:W-:Y:S01]  /*7670*/  VIADD R8, R8, UR37 ;  /* 0x0000002508087c36 */ /* 0x000fe20008000000 */
[----:B------:R-:W-:Y:S01]  /*7680*/  ULDC.64 UR4, c[0x0][0x650] ;  /* 0x0001940000047ab9 */ /* 0x000fe20000000a00 */
[----:B------:R-:W-:Y:S01]  /*7690*/  BSSY B1, `(.L_x_174) ;  /* 0x000006f000017945 */ /* 0x000fe20003800000 */
[----:B------:R-:W-:Y:S02]  /*76a0*/  IMAD.MOV.U32 R18, RZ, RZ, -0x1 ;  /* 0xffffffffff127424 */ /* 0x000fe400078e00ff */
[----:B------:R-:W-:Y:S01]  /*76b0*/  SHF.R.U32.HI R0, RZ, 0x2, R8 ;  /* 0x00000002ff007819 */ /* 0x000fe20000011608 */
[----:B------:R-:W-:Y:S01]  /*76c0*/  IMAD.MOV.U32 R19, RZ, RZ, -0x1 ;  /* 0xffffffffff137424 */ /* 0x000fe200078e00ff */
[----:B------:R-:W-:Y:S02]  /*76d0*/  ISETP.GT.U32.AND P1, PT, R8, 0x3, PT ;  /* 0x000000030800780c */ /* 0x000fe40003f24070 */
[----:B------:R-:W-:-:S02]  /*76e0*/  LOP3.LUT R0, R0, 0x1, RZ, 0xc0, !PT ;  /* 0x0000000100007812 */ /* 0x000fc400078ec0ff */
[----:B------:R-:W-:Y:S01]  /*76f0*/  LOP3.LUT R8, R8, 0x3, RZ, 0xc0, !PT ;  /* 0x0000000308087812 */ /* 0x000fe200078ec0ff */
[----:B------:R-:W0:Y:S01]  /*7700*/  @P4 S2R R3, SR_CgaCtaId ;  /* 0x0000000000034919 */ /* 0x000e220000008800 */
[----:B------:R-:W-:Y:S02]  /*7710*/  @P4 MOV R2, 0x400 ;  /* 0x0000040000024802 */ /* 0x000fe40000000f00 */
[----:B------:R-:W-:Y:S02]  /*7720*/  ISETP.NE.U32.AND P2, PT, R0, 0x1, PT ;  /* 0x000000010000780c */ /* 0x000fe40003f45070 */
[----:B0-----:R-:W-:Y:S01]  /*7730*/  @P4 LEA R2, R3, R2, 0x18 ;  /* 0x0000000203024211 */ /* 0x001fe200078ec0ff */
[----:B------:R-:W-:-:S03]  /*7740*/  IMAD.U32 R3, RZ, RZ, UR37 ;  /* 0x00000025ff037e24 */ /* 0x000fc6000f8e00ff */
[----:B------:R0:W-:Y:S01]  /*7750*/  @P4 SYNCS.ARRIVE.TRANS64.A1T0 RZ, [R2+URZ+0x78], RZ ;  /* 0x000078ff02ff49a7 */ /* 0x0001e2000810003f */
[----:B------:R-:W-:Y:S02]  /*7760*/  IADD3 R16, P4, R16, UR52, RZ ;  /* 0x0000003410107c10 */ /* 0x000fe4000ff9e0ff */
[----:B------:R-:W-:Y:S02]  /*7770*/  ISETP.LT.U32.AND P1, PT, R3, 0x4, P1 ;  /* 0x000000040300780c */ /* 0x000fe40000f21070 */
[----:B------:R-:W-:Y:S02]  /*7780*/  IADD3.X R17, R17, UR39, RZ, P4, !PT ;  /* 0x0000002711117c10 */ /* 0x000fe4000a7fe4ff */
[----:B------:R-:W-:Y:S02]  /*7790*/  ISETP.GE.U32.AND P4, PT, R16, UR4, PT ;  /* 0x0000000410007c0c */ /* 0x000fe4000bf86070 */
[----:B------:R-:W-:Y:S02]  /*77a0*/  SEL R0, RZ, 0x1, !P1 ;  /* 0x00000001ff007807 */ /* 0x000fe40004800000 */
[----:B------:R-:W-:-:S02]  /*77b0*/  ISETP.GE.U32.AND.EX P1, PT, R17, UR5, PT, P4 ;  /* 0x0000000511007c0c */ /* 0x000fc4000bf26140 */
[----:B------:R-:W-:Y:S02]  /*77c0*/  ISETP.GT.U32.AND P2, PT, R3, 0x3, !P2 ;  /* 0x000000030300780c */ /* 0x000fe40005744070 */
[----:B------:R-:W-:Y:S02]  /*77d0*/  PRMT R3, RZ, 0x7610, R3 ;  /* 0x00007610ff037816 */ /* 0x000fe40000000003 */
[----:B0-----:R-:W-:-:S04]  /*77e0*/  SEL R2, RZ, 0x1, !P2 ;  /* 0x00000001ff027807 */ /* 0x001fc80005000000 */
[--C-:B------:R-:W-:Y:S01]  /*77f0*/  LOP3.LUT R9, R2, R9, R0.reuse, 0x96, !PT ;  /* 0x0000000902097212 */ /* 0x100fe200078e9600 */
[----:B------:R-:W-:Y:S01]  /*7800*/  IMAD.MOV.U32 R2, RZ, RZ, -0x1 ;  /* 0xffffffffff027424 */ /* 0x000fe200078e00ff */
[----:B------:R-:W-:Y:S01]  /*7810*/  PRMT R0, RZ, 0x7610, R0 ;  /* 0x00007610ff007816 */ /* 0x000fe20000000000 */
[----:B------:R-:W-:Y:S06]  /*7820*/  @P1 BRA `(.L_x_175) ;  /* 0x0000000400541947 */ /* 0x000fec0003800000 */
[----:B------:R-:W0:Y:S01]  /*7830*/  S2UR UR4, SR_CTAID.X ;  /* 0x00000000000479c3 */ /* 0x000e220000002500 */
[----:B------:R-:W-:Y:S01]  /*7840*/  ULDC.64 UR6, c[0x0][0x628] ;  /* 0x00018a0000067ab9 */ /* 0x000fe20000000a00 */
[----:B------:R-:W-:Y:S01]  /*7850*/  ULDC UR5, c[0x0][0x150] ;  /* 0x0000540000057ab9 */ /* 0x000fe20000000800 */
[----:B------:R-:W-:Y:S01]  /*7860*/  ISETP.NE.U32.AND P1, PT, RZ, UR6, PT ;  /* 0x00000006ff007c0c */ /* 0x000fe2000bf25070 */
[----:B------:R-:W-:Y:S01]  /*7870*/  ULDC UR8, c[0x0][0x630] ;  /* 0x00018c0000087ab9 */ /* 0x000fe20000000800 */
[----:B------:R-:W-:Y:S01]  /*7880*/  ULDC UR10, c[0x0][0x154] ;  /* 0x00005500000a7ab9 */ /* 0x000fe20000000800 */
[----:B------:R-:W-:Y:S01]  /*7890*/  IMAD.MOV.U32 R2, RZ, RZ, R16 ;  /* 0x000000ffff027224 */ /* 0x000fe200078e0010 */
[----:B------:R-:W-:Y:S01]  /*78a0*/  ISETP.NE.AND.EX P1, PT, RZ, UR7, PT, P1 ;  /* 0x00000007ff007c0c */ /* 0x000fe2000bf25310 */
[----:B------:R-:W1:Y:S01]  /*78b0*/  S2UR UR9, SR_CTAID.Y ;  /* 0x00000000000979c3 */ /* 0x000e620000002600 */
[----:B0-----:R-:W-:-:S05]  /*78c0*/  I2FP.F32.U32 R3, UR4 ;  /* 0x0000000400037c45 */ /* 0x001fca0008201000 */
[----:B------:R-:W-:Y:S01]  /*78d0*/  FMUL R10, R3, UR5 ;  /* 0x00000005030a7c20 */ /* 0x000fe20008400000 */
[----:B------:R-:W-:-:S05]  /*78e0*/  IMAD.MOV.U32 R3, RZ, RZ, R17 ;  /* 0x000000ffff037224 */ /* 0x000fca00078e0011 */
[----:B------:R-:W-:Y:S05]  /*78f0*/  @!P1 BRA `(.L_x_176) ;  /* 0x0000000000289947 */ /* 0x000fea0003800000 */
[----:B------:R-:W-:Y:S02]  /*7900*/  ULDC UR5, c[0x0][0x634] ;  /* 0x00018d0000057ab9 */ /* 0x000fe40000000800 */
[----:B------:R-:W-:-:S05]  /*7910*/  IADD3 R7, P1, R16, UR5, RZ ;  /* 0x0000000510077c10 */ /* 0x000fca000ff3e0ff */
[----:B------:R-:W-:-:S04]  /*7920*/  IMAD.X R11, RZ, RZ, R17, P1 ;  /* 0x000000ffff0b7224 */ /* 0x000fc800008e0611 */
[----:B------:R-:W-:-:S04]  /*7930*/  IMAD.WIDE.U32 R4, R11, UR6, RZ ;  /* 0x000000060b047c25 */ /* 0x000fc8000f8e00ff */
[----:B------:R-:W-:-:S04]  /*7940*/  IMAD.WIDE.U32 R4, P1, R7, UR7, R4 ;  /* 0x0000000707047c25 */ /* 0x000fc8000f820004 */
[----:B------:R-:W-:-:S04]  /*7950*/  IMAD.WIDE.U32 R6, R7, UR6, RZ ;  /* 0x0000000607067c25 */ /* 0x000fc8000f8e00ff */
[----:B------:R-:W-:Y:S01]  /*7960*/  IMAD.X R3, RZ, RZ, RZ, P1 ;  /* 0x000000ffff037224 */ /* 0x000fe200008e06ff */
[----:B------:R-:W-:Y:S01]  /*7970*/  IADD3 RZ, P1, R7, R4, RZ ;  /* 0x0000000407ff7210 */ /* 0x000fe20007f3e0ff */
[----:B------:R-:W-:-:S04]  /*7980*/  IMAD.MOV.U32 R2, RZ, RZ, R5 ;  /* 0x000000ffff027224 */ /* 0x000fc800078e0005 */
[----:B------:R-:W-:-:S08]  /*7990*/  IMAD.WIDE.U32.X R2, R11, UR7, R2, P1 ;  /* 0x000000070b027c25 */ /* 0x000fd000088e0402 */
.L_x_176:
[--C-:B------:R-:W-:Y:S01]  /*79a0*/  SHF.R.U64 R19, R2, UR8, R3.reuse ;  /* 0x0000000802137c19 */ /* 0x100fe20008001203 */
[----:B------:R-:W0:Y:S01]  /*79b0*/  F2I.U32.TRUNC.NTZ R10, R10 ;  /* 0x0000000a000a7305 */ /* 0x000e22000020f000 */
[----:B------:R-:W-:Y:S01]  /*79c0*/  SHF.R.U32.HI R2, RZ, UR8, R3 ;  /* 0x00000008ff027c19 */ /* 0x000fe20008011603 */
[----:B------:R-:W-:Y:S01]  /*79d0*/  ULDC.64 UR6, c[0x0][0x620] ;  /* 0x0001880000067ab9 */ /* 0x000fe20000000a00 */
[----:B------:R-:W-:Y:S01]  /*79e0*/  IADD3 R5, P1, RZ, -R19, RZ ;  /* 0x80000013ff057210 */ /* 0x000fe20007f3e0ff */
[----:B------:R-:W2:Y:S01]  /*79f0*/  LDC R15, c[0x0][0x610] ;  /* 0x00018400ff0f7b82 */ /* 0x000ea20000000800 */
[----:B-1----:R-:W-:Y:S01]  /*7a00*/  I2FP.F32.U32 R4, UR9 ;  /* 0x0000000900047c45 */ /* 0x002fe20008201000 */
[----:B------:R-:W-:Y:S01]  /*7a10*/  ULDC UR8, c[0x0][0x658] ;  /* 0x0001960000087ab9 */ /* 0x000fe20000000800 */
[----:B------:R-:W-:Y:S01]  /*7a20*/  ULDC UR12, c[0x0][0x648] ;  /* 0x00019200000c7ab9 */ /* 0x000fe20000000800 */
[----:B------:R-:W-:Y:S02]  /*7a30*/  IMAD.X R2, RZ, RZ, ~R2, P1 ;  /* 0x000000ffff027224 */ /* 0x000fe400008e0e02 */
[----:B------:R-:W-:Y:S01]  /*7a40*/  FMUL R6, R4, UR10 ;  /* 0x0000000a04067c20 */ /* 0x000fe20008400000 */
[----:B------:R-:W-:Y:S01]  /*7a50*/  ULDC.64 UR10, c[0x0][0x640] ;  /* 0x00019000000a7ab9 */ /* 0x000fe20000000a00 */
[----:B------:R-:W-:Y:S01]  /*7a60*/  IMAD R4, R2, UR6, RZ ;  /* 0x0000000602047c24 */ /* 0x000fe2000f8e02ff */
[----:B------:R-:W-:Y:S01]  /*7a70*/  ISETP.NE.U32.AND P1, PT, RZ, UR10, PT ;  /* 0x0000000aff007c0c */ /* 0x000fe2000bf25070 */
[C---:B------:R-:W-:Y:S01]  /*7a80*/  IMAD.WIDE.U32 R2, R5.reuse, UR6, R16 ;  /* 0x0000000605027c25 */ /* 0x040fe2000f8e0010 */
[----:B0-----:R-:W-:Y:S01]  /*7a90*/  R2UR UR5, R10 ;  /* 0x000000000a0572ca */ /* 0x001fe200000e0000 */
[----:B------:R-:W0:Y:S01]  /*7aa0*/  F2I.U32.TRUNC.NTZ R6, R6 ;  /* 0x0000000600067305 */ /* 0x000e22000020f000 */
[----:B------:R-:W-:Y:S01]  /*7ab0*/  ULDC UR6, c[0x0][0x618] ;  /* 0x0001860000067ab9 */ /* 0x000fe20000000800 */
[----:B------:R-:W-:Y:S01]  /*7ac0*/  IMAD R5, R5, UR7, R4 ;  /* 0x0000000705057c24 */ /* 0x000fe2000f8e0204 */
[----:B------:R-:W-:-:S03]  /*7ad0*/  ISETP.NE.AND.EX P1, PT, RZ, UR11, PT, P1 ;  /* 0x0000000bff007c0c */ /* 0x000fc6000bf25310 */
[----:B------:R-:W-:-:S05]  /*7ae0*/  IMAD.IADD R3, R3, 0x1, R5 ;  /* 0x0000000103037824 */ /* 0x000fca00078e0205 */
[--C-:B------:R-:W-:Y:S02]  /*7af0*/  SHF.R.U64 R10, R2, UR6, R3.reuse ;  /* 0x00000006020a7c19 */ /* 0x100fe40008001203 */
[----:B------:R-:W-:Y:S01]  /*7b00*/  SHF.R.U32.HI R3, RZ, UR6, R3 ;  /* 0x00000006ff037c19 */ /* 0x000fe20008011603 */
[----:B------:R-:W-:Y:S01]  /*7b10*/  ULDC UR6, c[0x0][0x608] ;  /* 0x0001820000067ab9 */ /* 0x000fe20000000800 */
[----:B0-----:R-:W-:Y:S02]  /*7b20*/  R2UR UR7, R6 ;  /* 0x00000000060772ca */ /* 0x001fe400000e0000 */
[--C-:B------:R-:W-:Y:S02]  /*7b30*/  SHF.R.U64 R12, R10, UR6, R3.reuse ;  /* 0x000000060a0c7c19 */ /* 0x100fe40008001203 */
[----:B------:R-:W-:Y:S01]  /*7b40*/  SHF.R.U32.HI R3, RZ, UR6, R3 ;  /* 0x00000006ff037c19 */ /* 0x000fe20008011603 */
[----:B------:R-:W-:-:S03]  /*7b50*/  UIADD3 UR6, -UR5, URZ, URZ ;  /* 0x0000003f05067290 */ /* 0x000fc6000fffe13f */
[--C-:B------:R-:W-:Y:S01]  /*7b60*/  SHF.R.U64 R13, R12, UR8, R3.reuse ;  /* 0x000000080c0d7c19 */ /* 0x100fe20008001203 */
[----:B------:R-:W-:Y:S01]  /*7b70*/  ULDC UR5, c[0x0][0x144] ;  /* 0x0000510000057ab9 */ /* 0x000fe20000000800 */
[----:B------:R-:W-:-:S03]  /*7b80*/  SHF.R.U32.HI R3, RZ, UR8, R3 ;  /* 0x00000008ff037c19 */ /* 0x000fc60008011603 */
[----:B------:R-:W-:Y:S01]  /*7b90*/  IMAD.MOV.U32 R2, RZ, RZ, R13 ;  /* 0x000000ffff027224 */ /* 0x000fe200078e000d */
[----:B------:R-:W-:Y:S06]  /*7ba0*/  @!P1 BRA `(.L_x_177) ;  /* 0x0000000000289947 */ /* 0x000fec0003800000 */
        /* <DEDUP_REMOVED lines=10> */
.L_x_177:
[----:B------:R-:W-:Y:S01]  /*7c50*/  UISETP.NE.AND UP0, UPT, UR38, URZ, UPT ;  /* 0x0000003f2600728c */ /* 0x000fe2000bf05270 */
[----:B------:R-:W-:Y:S01]  /*7c60*/  SHF.R.U64 R3, R2, UR12, R3 ;  /* 0x0000000c02037c19 */ /* 0x000fe20008001203 */
[----:B------:R-:W-:Y:S01]  /*7c70*/  UIADD3 UR7, -UR7, URZ, URZ ;  /* 0x0000003f07077290 */ /* 0x000fe2000fffe13f */
[----:B------:R-:W-:Y:S01]  /*7c80*/  LOP3.LUT R2, R12, UR22, RZ, 0xc0, !PT ;  /* 0x000000160c027c12 */ /* 0x000fe2000f8ec0ff */
[----:B------:R-:W-:Y:S01]  /*7c90*/  UIMAD UR4, UR5, UR6, UR4 ;  /* 0x00000006050472a4 */ /* 0x000fe2000f8e0204 */
[----:B------:R-:W-:Y:S01]  /*7ca0*/  LOP3.LUT R5, R10, UR14, RZ, 0xc0, !PT ;  /* 0x0000000e0a057c12 */ /* 0x000fe2000f8ec0ff */
[----:B------:R-:W-:Y:S01]  /*7cb0*/  IMAD.MOV R4, RZ, RZ, -R3 ;  /* 0x000000ffff047224 */ /* 0x000fe200078e0a03 */
[----:B------:R-:W-:Y:S01]  /*7cc0*/  ULDC UR5, c[0x0][0x148] ;  /* 0x0000520000057ab9 */ /* 0x000fe20000000800 */
[----:B------:R-:W-:Y:S01]  /*7cd0*/  IMAD R18, R3, UR13, R2 ;  /* 0x0000000d03127c24 */ /* 0x000fe2000f8e0202 */
[----:B------:R-:W-:Y:S01]  /*7ce0*/  PLOP3.LUT P1, PT, PT, PT, UP0, 0x80, 0x0 ;  /* 0x000000000000781c */ /* 0x000fe20003f2f008 */
[----:B------:R-:W-:Y:S01]  /*7cf0*/  IMAD.MOV.U32 R3, RZ, RZ, 0x1 ;  /* 0x00000001ff037424 */ /* 0x000fe200078e00ff */
[----:B------:R-:W-:-:S03]  /*7d00*/  @UP0 UIMAD UR4, UR5, UR7, UR9 ;  /* 0x00000007050402a4 */ /* 0x000fc6000f8e0209 */
[----:B------:R-:W-:Y:S02]  /*7d10*/  ULDC UR5, c[0x0][0x638] ;  /* 0x00018e0000057ab9 */ /* 0x000fe40000000800 */
[----:B------:R-:W-:Y:S02]  /*7d20*/  IMAD R2, R4, UR5, R13 ;  /* 0x0000000504027c24 */ /* 0x000fe4000f8e020d */
[----:B--2---:R-:W-:Y:S01]  /*7d30*/  IMAD R18, R18, R15, UR4 ;  /* 0x0000000412127e24 */ /* 0x004fe2000f8e020f */
[----:B------:R-:W-:Y:S02]  /*7d40*/  ULDC UR4, c[0x0][0x600] ;  /* 0x0001800000047ab9 */ /* 0x000fe40000000800 */
[----:B------:R-:W-:-:S05]  /*7d50*/  IMAD R5, R2, UR4, R5 ;  /* 0x0000000402057c24 */ /* 0x000fca000f8e0205 */
[----:B------:R-:W-:Y:S02]  /*7d60*/  SEL R2, R5, R18, !P1 ;  /* 0x0000001205027207 */ /* 0x000fe40004800000 */
[----:B------:R-:W-:-:S07]  /*7d70*/  SEL R18, R18, R5, !P1 ;  /* 0x0000000512127207 */ /* 0x000fce0004800000 */
.L_x_175:
[----:B------:R-:W-:Y:S05]  /*7d80*/  BSYNC B1 ;  /* 0x0000000000017941 */ /* 0x000fea0003800000 */
.L_x_174:
[----:B------:R-:W-:-:S13]  /*7d90*/  LOP3.LUT P1, RZ, R3, 0xff, RZ, 0xc0, !PT ;  /* 0x000000ff03ff7812 */ /* 0x000fda000782c0ff */
[----:B------:R-:W-:Y:S05]  /*7da0*/  @P1 BRA `(.L_x_178) ;  /* 0xfffffff000f01947 */ /* 0x000fea000383ffff */
[----:B------:R-:W-:Y:S05]  /*7db0*/  BSYNC B0 ;  /* 0x0000000000007941 */ /* 0x000fea0003800000 */
.L_x_166:
[----:B------:R-:W-:-:S03]  /*7dc0*/  UMOV UR4, 0xffffffff ;  /* 0xffffffff00047882 */ /* 0x000fc60000000000 */
[----:B------:R-:W-:Y:S05]  /*7dd0*/  BRA.DIV UR4, `(.L_x_179) ;  /* 0x0000000604447947 */ /* 0x000fea000b800000 */
[----:B------:R-:W-:-:S13]  /*7de0*/  ELECT P6, URZ, PT ;  /* 0x00000000003f782f */ /* 0x000fda00038c0000 */
.L_x_195:
[----:B------:R-:W-:Y:S04]  /*7df0*/  BSSY B0, `(.L_x_180) ;  /* 0x000002c000007945 */ /* 0x000fe80003800000 */
[----:B------:R-:W-:Y:S05]  /*7e00*/  @!P6 BRA `(.L_x_181) ;  /* 0x0000000000a8e947 */ /* 0x000fea0003800000 */
[----:B------:R-:W-:-:S04]  /*7e10*/  ULOP3.LUT UR4, UR40, 0x2, URZ, 0xfc, !UPT ;  /* 0x0000000228047892 */ /* 0x000fc8000f8efc3f */
[----:B------:R-:W-:-:S06]  /*7e20*/  UISETP.NE.AND UP0, UPT, UR4, 0x3, UPT ;  /* 0x000000030400788c */ /* 0x000fcc000bf05270 */
[----:B------:R-:W-:-:S13]  /*7e30*/  PLOP3.LUT P0, PT, PT, PT, UP0, 0x80, 0x0 ;  /* 0x000000000000781c */ /* 0x000fda0003f0f008 */
[----:B------:R-:W-:Y:S05]  /*7e40*/  @!P0 BRA `(.L_x_182) ;  /* 0x0000000000048947 */ /* 0x000fea0003800000 */
[----:B------:R-:W-:Y:S01]  /*7e50*/  BPT.TRAP 0x1 ;  /* 0x000000040000795c */ /* 0x000fe20000300000 */
.L_x_182:
[----:B------:R-:W0:Y:S01]  /*7e60*/  S2R R3, SR_CgaCtaId ;  /* 0x0000000000037919 */ /* 0x000e220000008800 */
[----:B------:R-:W-:Y:S02]  /*7e70*/  MOV R0, 0x400 ;  /* 0x0000040000007802 */ /* 0x000fe40000000f00 */
[----:B------:R-:W-:Y:S02]  /*7e80*/  SHF.L.U32 R2, R9, 0x1f, RZ ;  /* 0x0000001f09027819 */ /* 0x000fe400000006ff */
[----:B0-----:R-:W-:-:S05]  /*7e90*/  LEA R3, R3, R0, 0x18 ;  /* 0x0000000003037211 */ /* 0x001fca00078ec0ff */
[----:B------:R-:W-:-:S04]  /*7ea0*/  VIADD R3, R3, 0x20 ;  /* 0x0000002003037836 */ /* 0x000fc80000000000 */
[C---:B------:R-:W-:Y:S02]  /*7eb0*/  IMAD R5, R8.reuse, 0x8, R3 ;  /* 0x0000000808057824 */ /* 0x040fe400078e0203 */
[----:B------:R-:W-:Y:S02]  /*7ec0*/  VIADD R8, R8, 0x1 ;  /* 0x0000000108087836 */ /* 0x000fe40000000000 */
[----:B------:R-:W0:Y:S03]  /*7ed0*/  SYNCS.PHASECHK.TRANS64.TRYWAIT P0, [R5+URZ], R2 ;  /* 0x00000002050075a7 */ /* 0x000e26000800017f */
[----:B------:R-:W-:-:S04]  /*7ee0*/  ISETP.NE.AND P1, PT, R8, 0x4, PT ;  /* 0x000000040800780c */ /* 0x000fc80003f25270 */
[----:B------:R-:W-:Y:S02]  /*7ef0*/  SEL R0, RZ, 0x1, P1 ;  /* 0x00000001ff007807 */ /* 0x000fe40000800000 */
[----:B------:R-:W-:Y:S02]  /*7f00*/  SEL R8, R8, RZ, P1 ;  /* 0x000000ff08087207 */ /* 0x000fe40000800000 */
[----:B------:R-:W-:-:S03]  /*7f10*/  LOP3.LUT R9, R9, R0, RZ, 0x3c, !PT ;  /* 0x0000000009097212 */ /* 0x000fc600078e3cff */
[----:B------:R-:W-:Y:S01]  /*7f20*/  IMAD R7, R8, 0x8, R3 ;  /* 0x0000000808077824 */ /* 0x000fe200078e0203 */
[----:B------:R-:W-:Y:S01]  /*7f30*/  SHF.L.U32 R4, R9, 0x1f, RZ ;  /* 0x0000001f09047819 */ /* 0x000fe200000006ff */
[----:B0-----:R-:W-:Y:S06]  /*7f40*/  @!P0 BRA `(.L_x_183) ;  /* 0x0000000400088947 */ /* 0x001fec0003800000 */
.L_x_196:
[----:B------:R-:W1:Y:S01]  /*7f50*/  SYNCS.PHASECHK.TRANS64.TRYWAIT P0, [R7+URZ], R4 ;  /* 0x00000004070075a7 */ /* 0x000e62000800017f */
[----:B------:R-:W-:-:S05]  /*7f60*/  VIADD R0, R8, 0x1 ;  /* 0x0000000108007836 */ /* 0x000fca0000000000 */
[----:B------:R-:W-:-:S04]  /*7f70*/  ISETP.NE.AND P1, PT, R0, 0x4, PT ;  /* 0x000000040000780c */ /* 0x000fc80003f25270 */
[----:B0-----:R-:W-:Y:S02]  /*7f80*/  SEL R2, RZ, 0x1, P1 ;  /* 0x00000001ff027807 */ /* 0x001fe40000800000 */
[----:B------:R-:W-:Y:S02]  /*7f90*/  SEL R0, R0, RZ, P1 ;  /* 0x000000ff00007207 */ /* 0x000fe40000800000 */
[----:B------:R-:W-:-:S03]  /*7fa0*/  LOP3.LUT R9, R9, R2, RZ, 0x3c, !PT ;  /* 0x0000000209097212 */ /* 0x000fc600078e3cff */
[----:B------:R-:W-:Y:S01]  /*7fb0*/  IMAD R6, R0, 0x8, R3 ;  /* 0x0000000800067824 */ /* 0x000fe200078e0203 */
[----:B------:R-:W-:Y:S01]  /*7fc0*/  SHF.L.U32 R5, R9, 0x1f, RZ ;  /* 0x0000001f09057819 */ /* 0x000fe200000006ff */
[----:B-1----:R-:W-:Y:S06]  /*7fd0*/  @!P0 BRA `(.L_x_184) ;  /* 0x0000000000f88947 */ /* 0x002fec0003800000 */
.L_x_197:
[----:B------:R-:W1:Y:S01]  /*7fe0*/  SYNCS.PHASECHK.TRANS64.TRYWAIT P0, [R6+URZ], R5 ;  /* 0x00000005060075a7 */ /* 0x000e62000800017f */
[----:B------:R-:W-:-:S05]  /*7ff0*/  VIADD R0, R0, 0x1 ;  /* 0x0000000100007836 */ /* 0x000fca0000000000 */
[----:B------:R-:W-:-:S04]  /*8000*/  ISETP.NE.AND P1, PT, R0, 0x4, PT ;  /* 0x000000040000780c */ /* 0x000fc80003f25270 */
[----:B------:R-:W-:Y:S02]  /*8010*/  SEL R2, RZ, 0x1, P1 ;  /* 0x00000001ff027807 */ /* 0x000fe40000800000 */
[----:B------:R-:W-:Y:S02]  /*8020*/  SEL R0, R0, RZ, P1 ;  /* 0x000000ff00007207 */ /* 0x000fe40000800000 */
[----:B------:R-:W-:Y:S01]  /*8030*/  LOP3.LUT R2, R9, R2, RZ, 0x3c, !PT ;  /* 0x0000000209027212 */ /* 0x000fe200078e3cff */
[----:B-1----:R-:W-:Y:S06]  /*8040*/  @!P0 BRA `(.L_x_185) ;  /* 0x0000000000f08947 */ /* 0x002fec0003800000 */
.L_x_198:
[----:B------:R-:W-:Y:S01]  /*8050*/  IMAD R3, R0, 0x8, R3 ;  /* 0x0000000800037824 */ /* 0x000fe200078e0203 */
[----:B------:R-:W-:-:S07]  /*8060*/  SHF.L.U32 R0, R2, 0x1f, RZ ;  /* 0x0000001f02007819 */ /* 0x000fce00000006ff */
.L_x_186:
[----:B--2---:R2:W3:Y:S02]  /*8070*/  SYNCS.PHASECHK.TRANS64.TRYWAIT P0, [R3+URZ], R0 ;  /* 0x00000000030075a7 */ /* 0x0044e4000800017f */
[----:B---3--:R-:W-:Y:S05]  /*8080*/  @!P0 NANOSLEEP.SYNCS 0x989680 ;  /* 0x009896800000895d */ /* 0x008fea0003900000 */
[----:B------:R-:W3:Y:S02]  /*8090*/  @!P0 SYNCS.PHASECHK.TRANS64 P0, [R3+URZ], R0 ;  /* 0x00000000030085a7 */ /* 0x000ee4000800007f */
[----:B---3--:R-:W-:Y:S05]  /*80a0*/  @!P0 BRA `(.L_x_186) ;  /* 0xfffffffc00f08947 */ /* 0x008fea000383ffff */
.L_x_181:
[----:B------:R-:W-:Y:S05]  /*80b0*/  BSYNC B0 ;  /* 0x0000000000007941 */ /* 0x000fea0003800000 */
.L_x_180:
[----:B------:R-:W-:Y:S05]  /*80c0*/  EXIT ;  /* 0x000000000000794d */ /* 0x000fea0003800000 */
.L_x_18:
[----:B0-----:R0:W1:Y:S02]  /*80d0*/  SYNCS.PHASECHK.TRANS64.TRYWAIT P0, [R97+URZ+-0x8], R0 ;  /* 0xfffff800610075a7 */ /* 0x001064000800017f */
[----:B-1----:R-:W-:Y:S05]  /*80e0*/  @!P0 NANOSLEEP.SYNCS 0x989680 ;  /* 0x009896800000895d */ /* 0x002fea0003900000 */
[----:B------:R-:W1:Y:S02]  /*80f0*/  @!P0 SYNCS.PHASECHK.TRANS64 P0, [R97+URZ+-0x8], R0 ;  /* 0xfffff800610085a7 */ /* 0x000e64000800007f */
[----:B-1----:R-:W-:Y:S05]  /*8100*/  @!P0 BRA `(.L_x_18) ;  /* 0xfffffffc00f08947 */ /* 0x002fea000383ffff */
[----:B------:R-:W-:Y:S05]  /*8110*/  BRA `(.L_x_187) ;  /* 0xffffff9400dc7947 */ /* 0x000fea000383ffff */
.L_x_23:
[----:B-1----:R1:W2:Y:S02]  /*8120*/  SYNCS.PHASECHK.TRANS64.TRYWAIT P1, [R3+URZ], R0 ;  /* 0x00000000030075a7 */ /* 0x0022a4000802017f */
[----:B--2---:R-:W-:Y:S05]  /*8130*/  @!P1 NANOSLEEP.SYNCS 0x989680 ;  /* 0x009896800000995d */ /* 0x004fea0003900000 */
[----:B------:R-:W2:Y:S02]  /*8140*/  @!P1 SYNCS.PHASECHK.TRANS64 P1, [R3+URZ], R0 ;  /* 0x00000000030095a7 */ /* 0x000ea4000802007f */
[----:B--2---:R-:W-:Y:S05]  /*8150*/  @!P1 BRA `(.L_x_23) ;  /* 0xfffffffc00f09947 */ /* 0x004fea000383ffff */
[----:B------:R-:W-:Y:S05]  /*8160*/  BRA `(.L_x_22) ;  /* 0xffffff9800547947 */ /* 0x000fea000383ffff */
.L_x_28:
[----:B-1----:R-:W-:-:S04]  /*8170*/  IMAD.U32 R5, RZ, RZ, UR4 ;  /* 0x00000004ff057e24 */ /* 0x002fc8000f8e00ff */
[----:B------:R1:W2:Y:S03]  /*8180*/  SYNCS.PHASECHK.TRANS64.TRYWAIT P1, [R5+URZ], R4 ;  /* 0x00000004050075a7 */ /* 0x0002a6000802017f */
[----:B--2---:R-:W-:Y:S05]  /*8190*/  @!P1 NANOSLEEP.SYNCS 0x989680 ;  /* 0x009896800000995d */ /* 0x004fea0003900000 */
[----:B------:R-:W2:Y:S02]  /*81a0*/  @!P1 SYNCS.PHASECHK.TRANS64 P1, [R5+URZ], R4 ;  /* 0x00000004050095a7 */ /* 0x000ea4000802007f */
[----:B--2---:R-:W-:Y:S05]  /*81b0*/  @!P1 BRA `(.L_x_28) ;  /* 0xfffffffc00ec9947 */ /* 0x004fea000383ffff */
[----:B------:R-:W-:Y:S05]  /*81c0*/  BRA `(.L_x_27) ;  /* 0xffffff9c00947947 */ /* 0x000fea000383ffff */
.L_x_34:
[----:B0-----:R0:W1:Y:S02]  /*81d0*/  SYNCS.PHASECHK.TRANS64.TRYWAIT P0, [R97+URZ+0x8], R0 ;  /* 0x00000800610075a7 */ /* 0x001064000800017f */
[----:B-1----:R-:W-:Y:S05]  /*81e0*/  @!P0 NANOSLEEP.SYNCS 0x989680 ;  /* 0x009896800000895d */ /* 0x002fea0003900000 */
[----:B------:R-:W1:Y:S02]  /*81f0*/  @!P0 SYNCS.PHASECHK.TRANS64 P0, [R97+URZ+0x8], R0 ;  /* 0x00000800610085a7 */ /* 0x000e64000800007f */
[----:B-1----:R-:W-:Y:S05]  /*8200*/  @!P0 BRA `(.L_x_34) ;  /* 0xfffffffc00f08947 */ /* 0x002fea000383ffff */
[----:B------:R-:W-:Y:S05]  /*8210*/  BRA `(.L_x_188) ;  /* 0xffffffa400207947 */ /* 0x000fea000383ffff */
.L_x_167:
[----:B------:R-:W-:Y:S01]  /*8220*/  BSSY B1, `(.L_x_189) ;  /* 0x0000006000017945 */ /* 0x000fe20003800000 */
[----:B------:R-:W-:-:S07]  /*8230*/  IMAD.MOV.U32 R15, RZ, RZ, -0x1 ;  /* 0xffffffffff0f7424 */ /* 0x000fce00078e00ff */
[----:B-----5:R-:W-:Y:S05]  /*8240*/  WARPSYNC.COLLECTIVE R15, `(.L_x_190) ;  /* 0x000000000f0c7348 */ /* 0x020fea0003c00000 */
[----:B------:R-:W-:Y:S02]  /*8250*/  ELECT P6, UR62, PT ;  /* 0x00000000003e782f */ /* 0x000fe400038c0000 */
[----:B------:R-:W-:Y:S01]  /*8260*/  MOV R14, UR62 ;  /* 0x0000003e000e7c02 */ /* 0x000fe20008000f00 */
[----:B-----5:R-:W-:Y:S10]  /*8270*/  ENDCOLLECTIVE ;  /* 0x000000000000791b */ /* 0x020ff40003800000 */
.L_x_190:
[----:B------:R-:W-:Y:S05]  /*8280*/  BSYNC B1 ;  /* 0x0000000000017941 */ /* 0x000fea0003800000 */
.L_x_189:
[----:B------:R-:W-:Y:S05]  /*8290*/  BRA `(.L_x_191) ;  /* 0xffffffec00c07947 */ /* 0x000fea000383ffff */
.L_x_170:
[----:B-1----:R1:W2:Y:S02]  /*82a0*/  SYNCS.PHASECHK.TRANS64.TRYWAIT P1, [R7+URZ+0x20], R4 ;  /* 0x00002004070075a7 */ /* 0x0022a4000802017f */
[----:B--2---:R-:W-:Y:S05]  /*82b0*/  @!P1 NANOSLEEP.SYNCS 0x989680 ;  /* 0x009896800000995d */ /* 0x004fea0003900000 */
[----:B------:R-:W2:Y:S02]  /*82c0*/  @!P1 SYNCS.PHASECHK.TRANS64 P1, [R7+URZ+0x20], R4 ;  /* 0x00002004070095a7 */ /* 0x000ea4000802007f */
[----:B--2---:R-:W-:Y:S05]  /*82d0*/  @!P1 BRA `(.L_x_170) ;  /* 0xfffffffc00f09947 */ /* 0x004fea000383ffff */
[----:B------:R-:W-:Y:S05]  /*82e0*/  BRA `(.L_x_192) ;  /* 0xffffffec00f87947 */ /* 0x000fea000383ffff */
.L_x_179:
[----:B------:R-:W-:Y:S01]  /*82f0*/  BSSY B0, `(.L_x_193) ;  /* 0x0000006000007945 */ /* 0x000fe20003800000 */
[----:B------:R-:W-:-:S07]  /*8300*/  IMAD.MOV.U32 R15, RZ, RZ, -0x1 ;  /* 0xffffffffff0f7424 */ /* 0x000fce00078e00ff */
[----:B-----5:R-:W-:Y:S05]  /*8310*/  WARPSYNC.COLLECTIVE R15, `(.L_x_194) ;  /* 0x000000000f0c7348 */ /* 0x020fea0003c00000 */
[----:B------:R-:W-:Y:S02]  /*8320*/  ELECT P6, UR62, PT ;  /* 0x00000000003e782f */ /* 0x000fe400038c0000 */
[----:B------:R-:W-:Y:S01]  /*8330*/  MOV R14, UR62 ;  /* 0x0000003e000e7c02 */ /* 0x000fe20008000f00 */
[----:B-----5:R-:W-:Y:S10]  /*8340*/  ENDCOLLECTIVE ;  /* 0x000000000000791b */ /* 0x020ff40003800000 */
.L_x_194:
[----:B------:R-:W-:Y:S05]  /*8350*/  BSYNC B0 ;  /* 0x0000000000007941 */ /* 0x000fea0003800000 */
.L_x_193:
[----:B------:R-:W-:Y:S05]  /*8360*/  BRA `(.L_x_195) ;  /* 0xfffffff800a07947 */ /* 0x000fea000383ffff */
.L_x_183:
[----:B0-----:R0:W1:Y:S02]  /*8370*/  SYNCS.PHASECHK.TRANS64.TRYWAIT P0, [R5+URZ], R2 ;  /* 0x00000002050075a7 */ /* 0x001064000800017f */
[----:B-1----:R-:W-:Y:S05]  /*8380*/  @!P0 NANOSLEEP.SYNCS 0x989680 ;  /* 0x009896800000895d */ /* 0x002fea0003900000 */
[----:B------:R-:W1:Y:S02]  /*8390*/  @!P0 SYNCS.PHASECHK.TRANS64 P0, [R5+URZ], R2 ;  /* 0x00000002050085a7 */ /* 0x000e64000800007f */
[----:B-1----:R-:W-:Y:S05]  /*83a0*/  @!P0 BRA `(.L_x_183) ;  /* 0xfffffffc00f08947 */ /* 0x002fea000383ffff */
[----:B------:R-:W-:Y:S05]  /*83b0*/  BRA `(.L_x_196) ;  /* 0xfffffff800e47947 */ /* 0x000fea000383ffff */
.L_x_184:
[----:B0-----:R0:W1:Y:S02]  /*83c0*/  SYNCS.PHASECHK.TRANS64.TRYWAIT P0, [R7+URZ], R4 ;  /* 0x00000004070075a7 */ /* 0x001064000800017f */
[----:B-1----:R-:W-:Y:S05]  /*83d0*/  @!P0 NANOSLEEP.SYNCS 0x989680 ;  /* 0x009896800000895d */ /* 0x002fea0003900000 */
[----:B------:R-:W1:Y:S02]  /*83e0*/  @!P0 SYNCS.PHASECHK.TRANS64 P0, [R7+URZ], R4 ;  /* 0x00000004070085a7 */ /* 0x000e64000800007f */
[----:B-1----:R-:W-:Y:S05]  /*83f0*/  @!P0 BRA `(.L_x_184) ;  /* 0xfffffffc00f08947 */ /* 0x002fea000383ffff */
[----:B------:R-:W-:Y:S05]  /*8400*/  BRA `(.L_x_197) ;  /* 0xfffffff800f47947 */ /* 0x000fea000383ffff */
.L_x_185:
[----:B-1----:R1:W2:Y:S02]  /*8410*/  SYNCS.PHASECHK.TRANS64.TRYWAIT P0, [R6+URZ], R5 ;  /* 0x00000005060075a7 */ /* 0x0022a4000800017f */
[----:B--2---:R-:W-:Y:S05]  /*8420*/  @!P0 NANOSLEEP.SYNCS 0x989680 ;  /* 0x009896800000895d */ /* 0x004fea0003900000 */
[----:B------:R-:W2:Y:S02]  /*8430*/  @!P0 SYNCS.PHASECHK.TRANS64 P0, [R6+URZ], R5 ;  /* 0x00000005060085a7 */ /* 0x000ea4000800007f */
[----:B--2---:R-:W-:Y:S05]  /*8440*/  @!P0 BRA `(.L_x_185) ;  /* 0xfffffffc00f08947 */ /* 0x004fea000383ffff */
[----:B------:R-:W-:Y:S05]  /*8450*/  BRA `(.L_x_198) ;  /* 0xfffffff800fc7947 */ /* 0x000fea000383ffff */
.L_x_199:
[----:B------:R-:W-:-:S00]  /*8460*/  BRA `(.L_x_199) ;  /* 0xfffffffc00fc7947 */ /* 0x000fc0000383ffff */
[----:B------:R-:W-:-:S00]  /*8470*/  NOP ;  /* 0x0000000000007918 */ /* 0x000fc00000000000 */
        /* <DEDUP_REMOVED lines=8> */
.L_x_200:


//--------------------- .nv.global.init           --------------------------
	.section	.nv.global.init,"aw",@progbits
.nv.global.init:
	.type		$str$22,@object
	.size		$str$22,($str$23 - $str$22)
$str$22:
        /*0000*/ 	.byte	0x6b, 0x5f, 0x74, 0x69, 0x6c, 0x65, 0x5f, 0x63, 0x6f, 0x75, 0x6e, 0x74, 0x20, 0x3e, 0x3d, 0x20
        /*0010*/ 	.byte	0x31, 0x00
	.type		$str$23,@object
	.size		$str$23,(__unnamed_1 - $str$23)
$str$23:
        /*0012*/ 	.byte	0x2f, 0x74, 0x6d, 0x70, 0x2f, 0x63, 0x75, 0x74, 0x6c, 0x61, 0x73, 0x73, 0x5f, 0x73, 0x77, 0x65
        /*0022*/ 	.byte	0x65, 0x70, 0x5f, 0x73, 0x72, 0x63, 0x2f, 0x69, 0x6e, 0x63, 0x6c, 0x75, 0x64, 0x65, 0x2f, 0x63
        /*0032*/ 	.byte	0x75, 0x74, 0x6c, 0x61, 0x73, 0x73, 0x2f, 0x67, 0x65, 0x6d, 0x6d, 0x2f, 0x63, 0x6f, 0x6c, 0x6c
        /*0042*/ 	.byte	0x65, 0x63, 0x74, 0x69, 0x76, 0x65, 0x2f, 0x73, 0x6d, 0x39, 0x30, 0x5f, 0x6d, 0x6d, 0x61, 0x5f
        /*0052*/ 	.byte	0x74, 0x6d, 0x61, 0x5f, 0x67, 0x6d, 0x6d, 0x61, 0x5f, 0x73, 0x73, 0x5f, 0x77, 0x61, 0x72, 0x70
        /*0062*/ 	.byte	0x73, 0x70, 0x65, 0x63, 0x69, 0x61, 0x6c, 0x69, 0x7a, 0x65, 0x64, 0x2e, 0x68, 0x70, 0x70, 0x00
	.type		__unnamed_1,@object
	.size		__unnamed_1,(.L_0 - __unnamed_1)
__unnamed_1:
        /*0072*/ 	.byte	0x76, 0x6f, 0x69, 0x64, 0x20, 0x63, 0x75, 0x74, 0x6c, 0x61, 0x73, 0x73, 0x3a, 0x3a, 0x67, 0x65
        /* <DEDUP_REMOVED lines=180> */
        /*0bc2*/ 	.byte	0x3a, 0x3a, 0x69, 0x64, 0x65, 0x6e, 0x74, 0x69, 0x74, 0x79, 0x5d, 0x00
.L_0:


//--------------------- .nv.shared._ZN7cutlass13device_kernelINS_4gemm6kernel13GemmUniversalIN4cute5tupleIJiiiiEEENS1_10collective13CollectiveMmaINS1_34MainloopSm90TmaGmmaWarpSpecializedILi4ENS5_IJNS4_1CILi2EEESB_NSA_ILi1EEEEEENS1_32KernelTmaWarpSpecializedPingpongEEENS5_IJNSA_ILi64EEENSA_ILi128EEESH_EEENS_6half_tENS5_IJlSC_lEEESJ_SK_NS4_8TiledMMAINS4_8MMA_AtomIJNS4_4SM904GMMA26MMA_64x128x16_F32F16F16_SSILNSO_5MajorE0ELSQ_0ELNSO_7ScaleInE1ELSR_1EEEEEENS4_6LayoutINS5_IJSC_SC_SC_EEENS5_IJNSA_ILi0EEESW_SW_EEEEENS5_IJNS4_10UnderscoreESZ_SZ_EEEEENS4_23SM90_TMA_LOAD_MULTICASTENS4_14ComposedLayoutINS4_7SwizzleILi3ELi4ELi3EEENS4_18smem_ptr_flag_bitsILi16EEENSU_INS5_IJNSA_ILi8EEESG_EEENS5_IJSG_SC_EEEEEEEvNS4_8identityES12_S1C_vS1D_EENS_8epilogue10collective6detail29Sm90TmaWarpSpecializedAdapterINS1G_15DefaultEpilogueISJ_SK_SK_NS1F_6thread17LinearCombinationISJ_Li1EffLNS1K_9ScaleType4KindE0ELNS_15FloatRoundStyleE2ESJ_EENS1_15EpilogueDefaultEEEEEvvEEEEvNT_6ParamsE --------------------------
	.section	.nv.shared._ZN7cutlass13device_kernelINS_4gemm6kernel13GemmUniversalIN4cute5tupleIJiiiiEEENS1_10collective13CollectiveMmaINS1_34MainloopSm90TmaGmmaWarpSpecializedILi4ENS5_IJNS4_1CILi2EEESB_NSA_ILi1EEEEEENS1_32KernelTmaWarpSpecializedPingpongEEENS5_IJNSA_ILi64EEENSA_ILi128EEESH_EEENS_6half_tENS5_IJlSC_lEEESJ_SK_NS4_8TiledMMAINS4_8MMA_AtomIJNS4_4SM904GMMA26MMA_64x128x16_F32F16F16_SSILNSO_5MajorE0ELSQ_0ELNSO_7ScaleInE1ELSR_1EEEEEENS4_6LayoutINS5_IJSC_SC_SC_EEENS5_IJNSA_ILi0EEESW_SW_EEEEENS5_IJNS4_10UnderscoreESZ_SZ_EEEEENS4_23SM90_TMA_LOAD_MULTICASTENS4_14ComposedLayoutINS4_7SwizzleILi3ELi4ELi3EEENS4_18smem_ptr_flag_bitsILi16EEENSU_INS5_IJNSA_ILi8EEESG_EEENS5_IJSG_SC_EEEEEEEvNS4_8identityES12_S1C_vS1D_EENS_8epilogue10collective6detail29Sm90TmaWarpSpecializedAdapterINS1G_15DefaultEpilogueISJ_SK_SK_NS1F_6thread17LinearCombinationISJ_Li1EffLNS1K_9ScaleType4KindE0ELNS_15FloatRoundStyleE2ESJ_EENS1_15EpilogueDefaultEEEEEvvEEEEvNT_6ParamsE,"aw",@nobits
	.sectionflags	@""
	.align	16
	.zero		1024


//--------------------- .nv.shared.reserved.0     --------------------------
	.section	.nv.shared.reserved.0,"aw",@nobits
	.weak		__nv_reservedSMEM_offset_0_alias
	.size		__nv_reservedSMEM_offset_0_alias, 0, 0
	.other		__nv_reservedSMEM_offset_0_alias,@"STO_CUDA_RESERVED_SHARED STV_DEFAULT"
__nv_reservedSMEM_offset_0_alias:
	.zero		0


//--------------------- .nv.global                --------------------------
	.section	.nv.global,"aw",@nobits
.nv.global:
	.type		_ZN40_INTERNAL_29b0231f_4_k_cu_3a1dc726_183664cute1_E,@object
	.size		_ZN40_INTERNAL_29b0231f_4_k_cu_3a1dc726_183664cute1_E,(_ZN40_INTERNAL_29b0231f_4_k_cu_3a1dc726_183664cuda3std3__45__cpo6cbeginE - _ZN40_INTERNAL_29b0231f_4_k_cu_3a1dc726_183664cute1_E)
_ZN40_INTERNAL_29b0231f_4_k_cu_3a1dc726_183664cute1_E:
	.zero		1
	.type		_ZN40_INTERNAL_29b0231f_4_k_cu_3a1dc726_183664cuda3std3__45__cpo6cbeginE,@object
	.size		_ZN40_INTERNAL_29b0231f_4_k_cu_3a1dc726_183664cuda3std3__45__cpo6cbeginE,(_ZN40_INTERNAL_29b0231f_4_k_cu_3a1dc726_183664cuda3std3__48in_placeE - _ZN40_INTERNAL_29b0231f_4_k_cu_3a1dc726_183664cuda3std3__45__cpo6cbeginE)
_ZN40_INTERNAL_29b0231f_4_k_cu_3a1dc726_183664cuda3std3__45__cpo6cbeginE:
	.zero		1
	.type		_ZN40_INTERNAL_29b0231f_4_k_cu_3a1dc726_183664cuda3std3__48in_placeE,@object
	.size		_ZN40_INTERNAL_29b0231f_4_k_cu_3a1dc726_183664cuda3std3__48in_placeE,(_ZN40_INTERNAL_29b0231f_4_k_cu_3a1dc726_183664cuda3std6ranges3__45__cpo9iter_moveE - _ZN40_INTERNAL_29b0231f_4_k_cu_3a1dc726_183664cuda3std3__48in_placeE)
_ZN40_INTERNAL_29b0231f_4_k_cu_3a1dc726_183664cuda3std3__48in_placeE:
	.zero		1
	.type		_ZN40_INTERNAL_29b0231f_4_k_cu_3a1dc726_183664cuda3std6ranges3__45__cpo9iter_moveE,@object
	.size		_ZN40_INTERNAL_29b0231f_4_k_cu_3a1dc726_183664cuda3std6ranges3__45__cpo9iter_moveE,(_ZN40_INTERNAL_29b0231f_4_k_cu_3a1dc726_183664cuda3std3__45__cpo5beginE - _ZN40_INTERNAL_29b0231f_4_k_cu_3a1dc726_183664cuda3std6ranges3__45__cpo9iter_moveE)
_ZN40_INTERNAL_29b0231f_4_k_cu_3a1dc726_183664cuda3std6ranges3__45__cpo9iter_moveE:
	.zero		1
	.type		_ZN40_INTERNAL_29b0231f_4_k_cu_3a1dc726_183664cuda3std3__45__cpo5beginE,@object
	.size		_ZN40_INTERNAL_29b0231f_4_k_cu_3a1dc726_183664cuda3std3__45__cpo5beginE,(_ZN40_INTERNAL_29b0231f_4_k_cu_3a1dc726_183664cuda3std3__442_GLOBAL__N__29b0231f_4_k_cu_3a1dc726_183666ignoreE - _ZN40_INTERNAL_29b0231f_4_k_cu_3a1dc726_183664cuda3std3__45__cpo5beginE)
_ZN40_INTERNAL_29b0231f_4_k_cu_3a1dc726_183664cuda3std3__45__cpo5beginE:
	.zero		1
	.type		_ZN40_INTERNAL_29b0231f_4_k_cu_3a1dc726_183664cuda3std3__442_GLOBAL__N__29b0231f_4_k_cu_3a1dc726_183666ignoreE,@object
	.size		_ZN40_INTERNAL_29b0231f_4_k_cu_3a1dc726_183664cuda3std3__442_GLOBAL__N__29b0231f_4_k_cu_3a1dc726_183666ignoreE,(_ZN40_INTERNAL_29b0231f_4_k_cu_3a1dc726_183664cute7productE - _ZN40_INTERNAL_29b0231f_4_k_cu_3a1dc726_183664cuda3std3__442_GLOBAL__N__29b0231f_4_k_cu_3a1dc726_183666ignoreE)
_ZN40_INTERNAL_29b0231f_4_k_cu_3a1dc726_183664cuda3std3__442_GLOBAL__N__29b0231f_4_k_cu_3a1dc726_183666ignoreE:
	.zero		1
	.type		_ZN40_INTERNAL_29b0231f_4_k_cu_3a1dc726_183664cute7productE,@object
	.size		_ZN40_INTERNAL_29b0231f_4_k_cu_3a1dc726_183664cute7productE,(_ZN40_INTERNAL_29b0231f_4_k_cu_3a1dc726_183664cuda3std3__45__cpo3endE - _ZN40_INTERNAL_29b0231f_4_k_cu_3a1dc726_183664cute7productE)
_ZN40_INTERNAL_29b0231f_4_k_cu_3a1dc726_183664cute7productE:
	.zero		1
	.type		_ZN40_INTERNAL_29b0231f_4_k_cu_3a1dc726_183664cuda3std3__45__cpo3endE,@object
	.size		_ZN40_INTERNAL_29b0231f_4_k_cu_3a1dc726_183664cuda3std3__45__cpo3endE,(_ZN40_INTERNAL_29b0231f_4_k_cu_3a1dc726_183664cuda3std3__419piecewise_constructE - _ZN40_INTERNAL_29b0231f_4_k_cu_3a1dc726_183664cuda3std3__45__cpo3endE)
_ZN40_INTERNAL_29b0231f_4_k_cu_3a1dc726_183664cuda3std3__45__cpo3endE:
	.zero		1
	.type		_ZN40_INTERNAL_29b0231f_4_k_cu_3a1dc726_183664cuda3std3__419piecewise_constructE,@object
	.size		_ZN40_INTERNAL_29b0231f_4_k_cu_3a1dc726_183664cuda3std3__419piecewise_constructE,(_ZN40_INTERNAL_29b0231f_4_k_cu_3a1dc726_183664cuda3std3__45__cpo4cendE - _ZN40_INTERNAL_29b0231f_4_k_cu_3a1dc726_183664cuda3std3__419piecewise_constructE)
_ZN40_INTERNAL_29b0231f_4_k_cu_3a1dc726_183664cuda3std3__419piecewise_constructE:
	.zero		1
	.type		_ZN40_INTERNAL_29b0231f_4_k_cu_3a1dc726_183664cuda3std3__45__cpo4cendE,@object
	.size		_ZN40_INTERNAL_29b0231f_4_k_cu_3a1dc726_183664cuda3std3__45__cpo4cendE,(_ZN40_INTERNAL_29b0231f_4_k_cu_3a1dc726_183664cuda3std6ranges3__45__cpo4swapE - _ZN40_INTERNAL_29b0231f_4_k_cu_3a1dc726_183664cuda3std3__45__cpo4cendE)
_ZN40_INTERNAL_29b0231f_4_k_cu_3a1dc726_183664cuda3std3__45__cpo4cendE:
	.zero		1
	.type		_ZN40_INTERNAL_29b0231f_4_k_cu_3a1dc726_183664cuda3std6ranges3__45__cpo4swapE,@object
	.size		_ZN40_INTERNAL_29b0231f_4_k_cu_3a1dc726_183664cuda3std6ranges3__45__cpo4swapE,(.L_8 - _ZN40_INTERNAL_29b0231f_4_k_cu_3a1dc726_183664cuda3std6ranges3__45__cpo4swapE)
_ZN40_INTERNAL_29b0231f_4_k_cu_3a1dc726_183664cuda3std6ranges3__45__cpo4swapE:
	.zero		1
.L_8:


//--------------------- .nv.constant0._ZN7cutlass13device_kernelINS_4gemm6kernel13GemmUniversalIN4cute5tupleIJiiiiEEENS1_10collective13CollectiveMmaINS1_34MainloopSm90TmaGmmaWarpSpecializedILi4ENS5_IJNS4_1CILi2EEESB_NSA_ILi1EEEEEENS1_32KernelTmaWarpSpecializedPingpongEEENS5_IJNSA_ILi64EEENSA_ILi128EEESH_EEENS_6half_tENS5_IJlSC_lEEESJ_SK_NS4_8TiledMMAINS4_8MMA_AtomIJNS4_4SM904GMMA26MMA_64x128x16_F32F16F16_SSILNSO_5MajorE0ELSQ_0ELNSO_7ScaleInE1ELSR_1EEEEEENS4_6LayoutINS5_IJSC_SC_SC_EEENS5_IJNSA_ILi0EEESW_SW_EEEEENS5_IJNS4_10UnderscoreESZ_SZ_EEEEENS4_23SM90_TMA_LOAD_MULTICASTENS4_14ComposedLayoutINS4_7SwizzleILi3ELi4ELi3EEENS4_18smem_ptr_flag_bitsILi16EEENSU_INS5_IJNSA_ILi8EEESG_EEENS5_IJSG_SC_EEEEEEEvNS4_8identityES12_S1C_vS1D_EENS_8epilogue10collective6detail29Sm90TmaWarpSpecializedAdapterINS1G_15DefaultEpilogueISJ_SK_SK_NS1F_6thread17LinearCombinationISJ_Li1EffLNS1K_9ScaleType4KindE0ELNS_15FloatRoundStyleE2ESJ_EENS1_15EpilogueDefaultEEEEEvvEEEEvNT_6ParamsE --------------------------
	.section	.nv.constant0._ZN7cutlass13device_kernelINS_4gemm6kernel13GemmUniversalIN4cute5tupleIJiiiiEEENS1_10collective13CollectiveMmaINS1_34MainloopSm90TmaGmmaWarpSpecializedILi4ENS5_IJNS4_1CILi2EEESB_NSA_ILi1EEEEEENS1_32KernelTmaWarpSpecializedPingpongEEENS5_IJNSA_ILi64EEENSA_ILi128EEESH_EEENS_6half_tENS5_IJlSC_lEEESJ_SK_NS4_8TiledMMAINS4_8MMA_AtomIJNS4_4SM904GMMA26MMA_64x128x16_F32F16F16_SSILNSO_5MajorE0ELSQ_0ELNSO_7ScaleInE1ELSR_1EEEEEENS4_6LayoutINS5_IJSC_SC_SC_EEENS5_IJNSA_ILi0EEESW_SW_EEEEENS5_IJNS4_10UnderscoreESZ_SZ_EEEEENS4_23SM90_TMA_LOAD_MULTICASTENS4_14ComposedLayoutINS4_7SwizzleILi3ELi4ELi3EEENS4_18smem_ptr_flag_bitsILi16EEENSU_INS5_IJNSA_ILi8EEESG_EEENS5_IJSG_SC_EEEEEEEvNS4_8identityES12_S1C_vS1D_EENS_8epilogue10collective6detail29Sm90TmaWarpSpecializedAdapterINS1G_15DefaultEpilogueISJ_SK_SK_NS1F_6thread17LinearCombinationISJ_Li1EffLNS1K_9ScaleType4KindE0ELNS_15FloatRoundStyleE2ESJ_EENS1_15EpilogueDefaultEEEEEvvEEEEvNT_6ParamsE,"a",@progbits
	.sectionflags	@""
	.align	4
.nv.constant0._ZN7cutlass13device_kernelINS_4gemm6kernel13GemmUniversalIN4cute5tupleIJiiiiEEENS1_10collective13CollectiveMmaINS1_34MainloopSm90TmaGmmaWarpSpecializedILi4ENS5_IJNS4_1CILi2EEESB_NSA_ILi1EEEEEENS1_32KernelTmaWarpSpecializedPingpongEEENS5_IJNSA_ILi64EEENSA_ILi128EEESH_EEENS_6half_tENS5_IJlSC_lEEESJ_SK_NS4_8TiledMMAINS4_8MMA_AtomIJNS4_4SM904GMMA26MMA_64x128x16_F32F16F16_SSILNSO_5MajorE0ELSQ_0ELNSO_7ScaleInE1ELSR_1EEEEEENS4_6LayoutINS5_IJSC_SC_SC_EEENS5_IJNSA_ILi0EEESW_SW_EEEEENS5_IJNS4_10UnderscoreESZ_SZ_EEEEENS4_23SM90_TMA_LOAD_MULTICASTENS4_14ComposedLayoutINS4_7SwizzleILi3ELi4ELi3EEENS4_18smem_ptr_flag_bitsILi16EEENSU_INS5_IJNSA_ILi8EEESG_EEENS5_IJSG_SC_EEEEEEEvNS4_8identityES12_S1C_vS1D_EENS_8epilogue10collective6detail29Sm90TmaWarpSpecializedAdapterINS1G_15DefaultEpilogueISJ_SK_SK_NS1F_6thread17LinearCombinationISJ_Li1EffLNS1K_9ScaleType4KindE0ELNS_15FloatRoundStyleE2ESJ_EENS1_15EpilogueDefaultEEEEEvvEEEEvNT_6ParamsE:
	.zero		1664


//--------------------- SYMBOLS --------------------------

	.type		.nv.reservedSmem.offset0,@object
	.size		.nv.reservedSmem.offset0,0x4
	.type		__assertfail,@function
